//
// Generated by NVIDIA NVVM Compiler
//
// Compiler Build ID: CL-36424714
// Cuda compilation tools, release 13.0, V13.0.88
// Based on NVVM 20.0.0
//

.version 9.0
.target sm_100
.address_size 64

	// .globl	_Z16matmul_cuda_corePKfS0_Pfi

.visible .entry _Z16matmul_cuda_corePKfS0_Pfi(
	.param .u64 .ptr .align 1 _Z16matmul_cuda_corePKfS0_Pfi_param_0,
	.param .u64 .ptr .align 1 _Z16matmul_cuda_corePKfS0_Pfi_param_1,
	.param .u64 .ptr .align 1 _Z16matmul_cuda_corePKfS0_Pfi_param_2,
	.param .u32 _Z16matmul_cuda_corePKfS0_Pfi_param_3
)
{
	.reg .pred 	%p<10>;
	.reg .b32 	%r<40>;
	.reg .b32 	%f<67>;
	.reg .b64 	%rd<67>;

	ld.param.u64 	%rd14, [_Z16matmul_cuda_corePKfS0_Pfi_param_0];
	ld.param.u64 	%rd15, [_Z16matmul_cuda_corePKfS0_Pfi_param_1];
	ld.param.u32 	%r18, [_Z16matmul_cuda_corePKfS0_Pfi_param_3];
	cvta.to.global.u64 	%rd1, %rd15;
	cvta.to.global.u64 	%rd2, %rd14;
	mov.u32 	%r19, %ctaid.y;
	mov.u32 	%r20, %ntid.y;
	mov.u32 	%r21, %tid.y;
	mad.lo.s32 	%r1, %r19, %r20, %r21;
	mov.u32 	%r22, %ctaid.x;
	mov.u32 	%r23, %ntid.x;
	mov.u32 	%r24, %tid.x;
	mad.lo.s32 	%r2, %r22, %r23, %r24;
	max.s32 	%r25, %r1, %r2;
	setp.ge.s32 	%p1, %r25, %r18;
	@%p1 bra 	$L__BB0_13;
	mul.lo.s32 	%r3, %r18, %r1;
	and.b32  	%r4, %r18, 7;
	setp.lt.u32 	%p2, %r18, 8;
	mov.f32 	%f66, 0f00000000;
	mov.b32 	%r38, 0;
	@%p2 bra 	$L__BB0_4;
	and.b32  	%r38, %r18, 2147483640;
	neg.s32 	%r36, %r38;
	mul.wide.s32 	%rd16, %r18, 4;
	add.s64 	%rd3, %rd1, %rd16;
	shl.b32 	%r7, %r18, 3;
	mul.wide.s32 	%rd17, %r18, 8;
	add.s64 	%rd4, %rd1, %rd17;
	mul.wide.s32 	%rd18, %r18, 12;
	add.s64 	%rd5, %rd1, %rd18;
	mul.wide.s32 	%rd19, %r18, 16;
	add.s64 	%rd6, %rd1, %rd19;
	mul.wide.s32 	%rd20, %r18, 20;
	add.s64 	%rd7, %rd1, %rd20;
	mul.wide.s32 	%rd21, %r18, 24;
	add.s64 	%rd8, %rd1, %rd21;
	mul.wide.s32 	%rd22, %r18, 28;
	add.s64 	%rd9, %rd1, %rd22;
	mul.wide.u32 	%rd23, %r3, 4;
	add.s64 	%rd24, %rd23, %rd2;
	add.s64 	%rd66, %rd24, 16;
	mov.f32 	%f66, 0f00000000;
	mov.u32 	%r35, %r2;
$L__BB0_3:
	.pragma "nounroll";
	mul.wide.s32 	%rd25, %r35, 4;
	add.s64 	%rd26, %rd3, %rd25;
	add.s64 	%rd27, %rd4, %rd25;
	add.s64 	%rd28, %rd5, %rd25;
	add.s64 	%rd29, %rd6, %rd25;
	add.s64 	%rd30, %rd7, %rd25;
	add.s64 	%rd31, %rd8, %rd25;
	add.s64 	%rd32, %rd9, %rd25;
	add.s64 	%rd33, %rd1, %rd25;
	ld.global.f32 	%f16, [%rd66+-16];
	ld.global.f32 	%f17, [%rd33];
	fma.rn.f32 	%f18, %f16, %f17, %f66;
	ld.global.f32 	%f19, [%rd66+-12];
	ld.global.f32 	%f20, [%rd26];
	fma.rn.f32 	%f21, %f19, %f20, %f18;
	ld.global.f32 	%f22, [%rd66+-8];
	ld.global.f32 	%f23, [%rd27];
	fma.rn.f32 	%f24, %f22, %f23, %f21;
	ld.global.f32 	%f25, [%rd66+-4];
	ld.global.f32 	%f26, [%rd28];
	fma.rn.f32 	%f27, %f25, %f26, %f24;
	ld.global.f32 	%f28, [%rd66];
	ld.global.f32 	%f29, [%rd29];
	fma.rn.f32 	%f30, %f28, %f29, %f27;
	ld.global.f32 	%f31, [%rd66+4];
	ld.global.f32 	%f32, [%rd30];
	fma.rn.f32 	%f33, %f31, %f32, %f30;
	ld.global.f32 	%f34, [%rd66+8];
	ld.global.f32 	%f35, [%rd31];
	fma.rn.f32 	%f36, %f34, %f35, %f33;
	ld.global.f32 	%f37, [%rd66+12];
	ld.global.f32 	%f38, [%rd32];
	fma.rn.f32 	%f66, %f37, %f38, %f36;
	add.s32 	%r36, %r36, 8;
	add.s32 	%r35, %r35, %r7;
	add.s64 	%rd66, %rd66, 32;
	setp.ne.s32 	%p3, %r36, 0;
	@%p3 bra 	$L__BB0_3;
$L__BB0_4:
	setp.eq.s32 	%p4, %r4, 0;
	@%p4 bra 	$L__BB0_12;
	and.b32  	%r13, %r18, 3;
	setp.lt.u32 	%p5, %r4, 4;
	@%p5 bra 	$L__BB0_7;
	add.s32 	%r27, %r38, %r3;
	mul.wide.u32 	%rd34, %r27, 4;
	add.s64 	%rd35, %rd2, %rd34;
	ld.global.f32 	%f40, [%rd35];
	mad.lo.s32 	%r28, %r38, %r18, %r2;
	mul.wide.s32 	%rd36, %r28, 4;
	add.s64 	%rd37, %rd1, %rd36;
	ld.global.f32 	%f41, [%rd37];
	fma.rn.f32 	%f42, %f40, %f41, %f66;
	cvt.u64.u32 	%rd38, %r3;
	cvt.u64.u32 	%rd39, %r38;
	add.s64 	%rd40, %rd39, %rd38;
	shl.b64 	%rd41, %rd40, 2;
	add.s64 	%rd42, %rd2, %rd41;
	ld.global.f32 	%f43, [%rd42+4];
	mul.wide.s32 	%rd43, %r18, 4;
	add.s64 	%rd44, %rd37, %rd43;
	ld.global.f32 	%f44, [%rd44];
	fma.rn.f32 	%f45, %f43, %f44, %f42;
	ld.global.f32 	%f46, [%rd42+8];
	add.s64 	%rd45, %rd44, %rd43;
	ld.global.f32 	%f47, [%rd45];
	fma.rn.f32 	%f48, %f46, %f47, %f45;
	ld.global.f32 	%f49, [%rd42+12];
	add.s64 	%rd46, %rd45, %rd43;
	ld.global.f32 	%f50, [%rd46];
	fma.rn.f32 	%f66, %f49, %f50, %f48;
	add.s32 	%r38, %r38, 4;
$L__BB0_7:
	setp.eq.s32 	%p6, %r13, 0;
	@%p6 bra 	$L__BB0_12;
	setp.eq.s32 	%p7, %r13, 1;
	@%p7 bra 	$L__BB0_10;
	add.s32 	%r29, %r38, %r3;
	mul.wide.u32 	%rd47, %r29, 4;
	add.s64 	%rd48, %rd2, %rd47;
	ld.global.f32 	%f52, [%rd48];
	mad.lo.s32 	%r30, %r38, %r18, %r2;
	mul.wide.s32 	%rd49, %r30, 4;
	add.s64 	%rd50, %rd1, %rd49;
	ld.global.f32 	%f53, [%rd50];
	fma.rn.f32 	%f54, %f52, %f53, %f66;
	cvt.u64.u32 	%rd51, %r3;
	cvt.u64.u32 	%rd52, %r38;
	add.s64 	%rd53, %rd52, %rd51;
	shl.b64 	%rd54, %rd53, 2;
	add.s64 	%rd55, %rd2, %rd54;
	ld.global.f32 	%f55, [%rd55+4];
	mul.wide.s32 	%rd56, %r18, 4;
	add.s64 	%rd57, %rd50, %rd56;
	ld.global.f32 	%f56, [%rd57];
	fma.rn.f32 	%f66, %f55, %f56, %f54;
	add.s32 	%r38, %r38, 2;
$L__BB0_10:
	and.b32  	%r31, %r18, 1;
	setp.eq.b32 	%p8, %r31, 1;
	not.pred 	%p9, %p8;
	@%p9 bra 	$L__BB0_12;
	add.s32 	%r32, %r38, %r3;
	mul.wide.u32 	%rd58, %r32, 4;
	add.s64 	%rd59, %rd2, %rd58;
	ld.global.f32 	%f57, [%rd59];
	mad.lo.s32 	%r33, %r38, %r18, %r2;
	mul.wide.s32 	%rd60, %r33, 4;
	add.s64 	%rd61, %rd1, %rd60;
	ld.global.f32 	%f58, [%rd61];
	fma.rn.f32 	%f66, %f57, %f58, %f66;
$L__BB0_12:
	ld.param.u64 	%rd65, [_Z16matmul_cuda_corePKfS0_Pfi_param_2];
	add.s32 	%r34, %r3, %r2;
	cvta.to.global.u64 	%rd62, %rd65;
	mul.wide.s32 	%rd63, %r34, 4;
	add.s64 	%rd64, %rd62, %rd63;
	st.global.f32 	[%rd64], %f66;
$L__BB0_13:
	ret;

}
	// .globl	_Z20float_to_half_kernelPKfP6__halfi
.visible .entry _Z20float_to_half_kernelPKfP6__halfi(
	.param .u64 .ptr .align 1 _Z20float_to_half_kernelPKfP6__halfi_param_0,
	.param .u64 .ptr .align 1 _Z20float_to_half_kernelPKfP6__halfi_param_1,
	.param .u32 _Z20float_to_half_kernelPKfP6__halfi_param_2
)
{
	.reg .pred 	%p<2>;
	.reg .b16 	%rs<2>;
	.reg .b32 	%r<6>;
	.reg .b32 	%f<2>;
	.reg .b64 	%rd<9>;

	ld.param.u64 	%rd1, [_Z20float_to_half_kernelPKfP6__halfi_param_0];
	ld.param.u64 	%rd2, [_Z20float_to_half_kernelPKfP6__halfi_param_1];
	ld.param.u32 	%r2, [_Z20float_to_half_kernelPKfP6__halfi_param_2];
	mov.u32 	%r3, %ctaid.x;
	mov.u32 	%r4, %ntid.x;
	mov.u32 	%r5, %tid.x;
	mad.lo.s32 	%r1, %r3, %r4, %r5;
	setp.ge.s32 	%p1, %r1, %r2;
	@%p1 bra 	$L__BB1_2;
	cvta.to.global.u64 	%rd3, %rd1;
	cvta.to.global.u64 	%rd4, %rd2;
	mul.wide.s32 	%rd5, %r1, 4;
	add.s64 	%rd6, %rd3, %rd5;
	ld.global.f32 	%f1, [%rd6];
	// begin inline asm
	{  cvt.rn.f16.f32 %rs1, %f1;}

	// end inline asm
	mul.wide.s32 	%rd7, %r1, 2;
	add.s64 	%rd8, %rd4, %rd7;
	st.global.u16 	[%rd8], %rs1;
$L__BB1_2:
	ret;

}
	// .globl	_Z11matmul_wmmaPK6__halfS1_Pfi
.visible .entry _Z11matmul_wmmaPK6__halfS1_Pfi(
	.param .u64 .ptr .align 1 _Z11matmul_wmmaPK6__halfS1_Pfi_param_0,
	.param .u64 .ptr .align 1 _Z11matmul_wmmaPK6__halfS1_Pfi_param_1,
	.param .u64 .ptr .align 1 _Z11matmul_wmmaPK6__halfS1_Pfi_param_2,
	.param .u32 _Z11matmul_wmmaPK6__halfS1_Pfi_param_3
)
{
	.reg .pred 	%p<6>;
	.reg .b32 	%r<144>;
	.reg .b32 	%f<125>;
	.reg .b64 	%rd<35>;

	ld.param.u64 	%rd7, [_Z11matmul_wmmaPK6__halfS1_Pfi_param_0];
	ld.param.u64 	%rd8, [_Z11matmul_wmmaPK6__halfS1_Pfi_param_1];
	ld.param.u32 	%r36, [_Z11matmul_wmmaPK6__halfS1_Pfi_param_3];
	cvta.to.global.u64 	%rd1, %rd8;
	cvta.to.global.u64 	%rd2, %rd7;
	mov.u32 	%r1, %ctaid.x;
	mov.u32 	%r2, %ctaid.y;
	setp.lt.s32 	%p1, %r36, 1;
	mov.f32 	%f117, 0f00000000;
	mov.f32 	%f118, %f117;
	mov.f32 	%f119, %f117;
	mov.f32 	%f120, %f117;
	mov.f32 	%f121, %f117;
	mov.f32 	%f122, %f117;
	mov.f32 	%f123, %f117;
	mov.f32 	%f124, %f117;
	@%p1 bra 	$L__BB2_7;
	mul.lo.s32 	%r38, %r1, %r36;
	shl.b32 	%r3, %r38, 4;
	shl.b32 	%r134, %r2, 4;
	add.s32 	%r39, %r36, -1;
	shr.u32 	%r40, %r39, 4;
	add.s32 	%r5, %r40, 1;
	and.b32  	%r6, %r5, 3;
	setp.lt.u32 	%p2, %r36, 49;
	mov.b32 	%r140, 0;
	mov.f32 	%f117, 0f00000000;
	@%p2 bra 	$L__BB2_4;
	mul.wide.u32 	%rd9, %r3, 2;
	add.s64 	%rd10, %rd9, %rd2;
	add.s64 	%rd34, %rd10, 64;
	shl.b32 	%r42, %r36, 5;
	add.s32 	%r137, %r42, %r134;
	mad.lo.s32 	%r136, %r36, 48, %r134;
	shl.b32 	%r43, %r36, 4;
	add.s32 	%r135, %r134, %r43;
	and.b32  	%r44, %r5, 536870908;
	neg.s32 	%r133, %r44;
	mov.b32 	%r140, 0;
	mov.f32 	%f117, 0f00000000;
	mov.u32 	%r138, %r3;
	mov.f32 	%f118, %f117;
	mov.f32 	%f119, %f117;
	mov.f32 	%f120, %f117;
	mov.f32 	%f121, %f117;
	mov.f32 	%f122, %f117;
	mov.f32 	%f123, %f117;
	mov.f32 	%f124, %f117;
$L__BB2_3:
	mul.wide.u32 	%rd11, %r138, 2;
	add.s64 	%rd12, %rd2, %rd11;
	mul.wide.u32 	%rd13, %r134, 2;
	add.s64 	%rd14, %rd1, %rd13;
	wmma.load.a.sync.aligned.row.m16n16k16.global.f16 	{%r45, %r46, %r47, %r48, %r49, %r50, %r51, %r52}, [%rd12], %r36;
	wmma.load.b.sync.aligned.col.m16n16k16.global.f16 	{%r53, %r54, %r55, %r56, %r57, %r58, %r59, %r60}, [%rd14], %r36;
	wmma.mma.sync.aligned.row.col.m16n16k16.f32.f32 {%f61, %f62, %f63, %f64, %f65, %f66, %f67, %f68}, {%r45, %r46, %r47, %r48, %r49, %r50, %r51, %r52}, {%r53, %r54, %r55, %r56, %r57, %r58, %r59, %r60}, {%f124, %f123, %f122, %f121, %f120, %f119, %f118, %f117};
	add.s64 	%rd15, %rd34, -32;
	mul.wide.u32 	%rd16, %r135, 2;
	add.s64 	%rd17, %rd1, %rd16;
	wmma.load.a.sync.aligned.row.m16n16k16.global.f16 	{%r61, %r62, %r63, %r64, %r65, %r66, %r67, %r68}, [%rd15], %r36;
	wmma.load.b.sync.aligned.col.m16n16k16.global.f16 	{%r69, %r70, %r71, %r72, %r73, %r74, %r75, %r76}, [%rd17], %r36;
	wmma.mma.sync.aligned.row.col.m16n16k16.f32.f32 {%f69, %f70, %f71, %f72, %f73, %f74, %f75, %f76}, {%r61, %r62, %r63, %r64, %r65, %r66, %r67, %r68}, {%r69, %r70, %r71, %r72, %r73, %r74, %r75, %r76}, {%f61, %f62, %f63, %f64, %f65, %f66, %f67, %f68};
	mul.wide.u32 	%rd18, %r137, 2;
	add.s64 	%rd19, %rd1, %rd18;
	wmma.load.a.sync.aligned.row.m16n16k16.global.f16 	{%r77, %r78, %r79, %r80, %r81, %r82, %r83, %r84}, [%rd34], %r36;
	wmma.load.b.sync.aligned.col.m16n16k16.global.f16 	{%r85, %r86, %r87, %r88, %r89, %r90, %r91, %r92}, [%rd19], %r36;
	wmma.mma.sync.aligned.row.col.m16n16k16.f32.f32 {%f77, %f78, %f79, %f80, %f81, %f82, %f83, %f84}, {%r77, %r78, %r79, %r80, %r81, %r82, %r83, %r84}, {%r85, %r86, %r87, %r88, %r89, %r90, %r91, %r92}, {%f69, %f70, %f71, %f72, %f73, %f74, %f75, %f76};
	add.s64 	%rd20, %rd34, 32;
	mul.wide.u32 	%rd21, %r136, 2;
	add.s64 	%rd22, %rd1, %rd21;
	wmma.load.a.sync.aligned.row.m16n16k16.global.f16 	{%r93, %r94, %r95, %r96, %r97, %r98, %r99, %r100}, [%rd20], %r36;
	wmma.load.b.sync.aligned.col.m16n16k16.global.f16 	{%r101, %r102, %r103, %r104, %r105, %r106, %r107, %r108}, [%rd22], %r36;
	wmma.mma.sync.aligned.row.col.m16n16k16.f32.f32 {%f124, %f123, %f122, %f121, %f120, %f119, %f118, %f117}, {%r93, %r94, %r95, %r96, %r97, %r98, %r99, %r100}, {%r101, %r102, %r103, %r104, %r105, %r106, %r107, %r108}, {%f77, %f78, %f79, %f80, %f81, %f82, %f83, %f84};
	add.s32 	%r140, %r140, 64;
	add.s64 	%rd34, %rd34, 128;
	add.s32 	%r138, %r138, 64;
	shl.b32 	%r109, %r36, 6;
	add.s32 	%r137, %r137, %r109;
	add.s32 	%r136, %r136, %r109;
	add.s32 	%r135, %r135, %r109;
	add.s32 	%r134, %r134, %r109;
	add.s32 	%r133, %r133, 4;
	setp.ne.s32 	%p3, %r133, 0;
	@%p3 bra 	$L__BB2_3;
$L__BB2_4:
	setp.eq.s32 	%p4, %r6, 0;
	@%p4 bra 	$L__BB2_7;
	mov.u32 	%r110, %ctaid.y;
	shl.b32 	%r111, %r110, 4;
	mad.lo.s32 	%r143, %r140, %r36, %r111;
	shl.b32 	%r27, %r36, 4;
	add.s32 	%r142, %r140, %r3;
	neg.s32 	%r141, %r6;
$L__BB2_6:
	.pragma "nounroll";
	mul.wide.u32 	%rd23, %r142, 2;
	add.s64 	%rd24, %rd2, %rd23;
	mul.wide.u32 	%rd25, %r143, 2;
	add.s64 	%rd26, %rd1, %rd25;
	wmma.load.a.sync.aligned.row.m16n16k16.global.f16 	{%r112, %r113, %r114, %r115, %r116, %r117, %r118, %r119}, [%rd24], %r36;
	wmma.load.b.sync.aligned.col.m16n16k16.global.f16 	{%r120, %r121, %r122, %r123, %r124, %r125, %r126, %r127}, [%rd26], %r36;
	wmma.mma.sync.aligned.row.col.m16n16k16.f32.f32 {%f124, %f123, %f122, %f121, %f120, %f119, %f118, %f117}, {%r112, %r113, %r114, %r115, %r116, %r117, %r118, %r119}, {%r120, %r121, %r122, %r123, %r124, %r125, %r126, %r127}, {%f124, %f123, %f122, %f121, %f120, %f119, %f118, %f117};
	add.s32 	%r143, %r143, %r27;
	add.s32 	%r142, %r142, 16;
	add.s32 	%r141, %r141, 1;
	setp.ne.s32 	%p5, %r141, 0;
	@%p5 bra 	$L__BB2_6;
$L__BB2_7:
	ld.param.u64 	%rd33, [_Z11matmul_wmmaPK6__halfS1_Pfi_param_2];
	cvta.to.global.u64 	%rd27, %rd33;
	mov.u32 	%r128, %ctaid.x;
	mul.lo.s32 	%r129, %r128, %r36;
	shl.b32 	%r130, %r129, 4;
	cvt.s64.s32 	%rd28, %r130;
	mov.u32 	%r131, %ctaid.y;
	shl.b32 	%r132, %r131, 4;
	cvt.u64.u32 	%rd29, %r132;
	add.s64 	%rd30, %rd28, %rd29;
	shl.b64 	%rd31, %rd30, 2;
	add.s64 	%rd32, %rd27, %rd31;
	wmma.store.d.sync.aligned.row.m16n16k16.global.f32 	[%rd32], {%f124, %f123, %f122, %f121, %f120, %f119, %f118, %f117}, %r36;
	ret;

}


// ===== COMPILED SASS (sm_100) =====

	.target	sm_100

	.elftype	@"ET_EXEC"


//--------------------- .note.nv.tkinfo           --------------------------
	.section	.note.nv.tkinfo,"",@"SHT_NOTE"
	.sectionflags	@"SHF_NOTE_NV_TKINFO"
	.tkinfo
        /*0018*/ 	.word	0x00000002
        /*0030*/ 	.string	""
        /*0030*/ 	.string	"ptxas"
        /*0030*/ 	.string	"Cuda compilation tools, release 13.0, V13.0.88"
        /*0030*/ 	.string	"Build cuda_13.0.r13.0/compiler.36424714_0"
        /*0030*/ 	.string	"-arch sm_100 -m 64 "



//--------------------- .note.nv.cuinfo           --------------------------
	.section	.note.nv.cuinfo,"",@"SHT_NOTE"
	.sectionflags	@"SHF_NOTE_NV_CUINFO"
        /*0018*/ 	.short	0x0002
        /*001a*/ 	.short	0x0064
        /*001c*/ 	.short	0x0082
	.zero		2


//--------------------- .nv.info                  --------------------------
	.section	.nv.info,"",@"SHT_CUDA_INFO"
	.align	4


	//----- nvinfo : EIATTR_REGCOUNT
	.align		4
        /*0000*/ 	.byte	0x04, 0x2f
        /*0002*/ 	.short	(.L_1 - .L_0)
	.align		4
.L_0:
        /*0004*/ 	.word	index@(_Z16matmul_cuda_corePKfS0_Pfi)
        /*0008*/ 	.word	0x0000001e


	//----- nvinfo : EIATTR_FRAME_SIZE
	.align		4
.L_1:
        /*000c*/ 	.byte	0x04, 0x11
        /*000e*/ 	.short	(.L_3 - .L_2)
	.align		4
.L_2:
        /*0010*/ 	.word	index@(_Z16matmul_cuda_corePKfS0_Pfi)
        /*0014*/ 	.word	0x00000000


	//----- nvinfo : EIATTR_REGCOUNT
	.align		4
.L_3:
        /*0018*/ 	.byte	0x04, 0x2f
        /*001a*/ 	.short	(.L_5 - .L_4)
	.align		4
.L_4:
        /*001c*/ 	.word	index@(_Z20float_to_half_kernelPKfP6__halfi)
        /*0020*/ 	.word	0x0000000a


	//----- nvinfo : EIATTR_FRAME_SIZE
	.align		4
.L_5:
        /*0024*/ 	.byte	0x04, 0x11
        /*0026*/ 	.short	(.L_7 - .L_6)
	.align		4
.L_6:
        /*0028*/ 	.word	index@(_Z20float_to_half_kernelPKfP6__halfi)
        /*002c*/ 	.word	0x00000000


	//----- nvinfo : EIATTR_REGCOUNT
	.align		4
.L_7:
        /*0030*/ 	.byte	0x04, 0x2f
        /*0032*/ 	.short	(.L_9 - .L_8)
	.align		4
.L_8:
        /*0034*/ 	.word	index@(_Z11matmul_wmmaPK6__halfS1_Pfi)
        /*0038*/ 	.word	0x00000020


	//----- nvinfo : EIATTR_FRAME_SIZE
	.align		4
.L_9:
        /*003c*/ 	.byte	0x04, 0x11
        /*003e*/ 	.short	(.L_11 - .L_10)
	.align		4
.L_10:
        /*0040*/ 	.word	index@(_Z11matmul_wmmaPK6__halfS1_Pfi)
        /*0044*/ 	.word	0x00000000


	//----- nvinfo : EIATTR_MIN_STACK_SIZE
	.align		4
.L_11:
        /*0048*/ 	.byte	0x04, 0x12
        /*004a*/ 	.short	(.L_13 - .L_12)
	.align		4
.L_12:
        /*004c*/ 	.word	index@(_Z11matmul_wmmaPK6__halfS1_Pfi)
        /*0050*/ 	.word	0x00000000


	//----- nvinfo : EIATTR_MIN_STACK_SIZE
	.align		4
.L_13:
        /*0054*/ 	.byte	0x04, 0x12
        /*0056*/ 	.short	(.L_15 - .L_14)
	.align		4
.L_14:
        /*0058*/ 	.word	index@(_Z20float_to_half_kernelPKfP6__halfi)
        /*005c*/ 	.word	0x00000000


	//----- nvinfo : EIATTR_MIN_STACK_SIZE
	.align		4
.L_15:
        /*0060*/ 	.byte	0x04, 0x12
        /*0062*/ 	.short	(.L_17 - .L_16)
	.align		4
.L_16:
        /*0064*/ 	.word	index@(_Z16matmul_cuda_corePKfS0_Pfi)
        /*0068*/ 	.word	0x00000000
.L_17:


//--------------------- .nv.compat                --------------------------
	.section	.nv.compat,"",@"SHT_CUDA_COMPAT_INFO"
	.align	4
        /*0000*/ 	.byte	0x02, 0x09, 0x00, 0x00, 0x02, 0x02, 0x01, 0x00, 0x02, 0x05, 0x05, 0x00, 0x03, 0x07, 0x01, 0x01
        /*0010*/ 	.byte	0x02, 0x03, 0x00, 0x00, 0x02, 0x06, 0x01, 0x00, 0x04, 0x0b, 0x08, 0x00, 0x09, 0x00, 0x00, 0x00
        /*0020*/ 	.byte	0x00, 0x00, 0x00, 0x00


//--------------------- .nv.info._Z11matmul_wmmaPK6__halfS1_Pfi --------------------------
	.section	.nv.info._Z11matmul_wmmaPK6__halfS1_Pfi,"",@"SHT_CUDA_INFO"
	.sectionflags	@""
	.align	4


	//----- nvinfo : EIATTR_CUDA_API_VERSION
	.align		4
        /*0000*/ 	.byte	0x04, 0x37
        /*0002*/ 	.short	(.L_19 - .L_18)
.L_18:
        /*0004*/ 	.word	0x00000082


	//----- nvinfo : EIATTR_KPARAM_INFO
	.align		4
.L_19:
        /*0008*/ 	.byte	0x04, 0x17
        /*000a*/ 	.short	(.L_21 - .L_20)
.L_20:
        /*000c*/ 	.word	0x00000000
        /*0010*/ 	.short	0x0003
        /*0012*/ 	.short	0x0018
        /*0014*/ 	.byte	0x00, 0xf0, 0x11, 0x00


	//----- nvinfo : EIATTR_KPARAM_INFO
	.align		4
.L_21:
        /*0018*/ 	.byte	0x04, 0x17
        /*001a*/ 	.short	(.L_23 - .L_22)
.L_22:
        /*001c*/ 	.word	0x00000000
        /*0020*/ 	.short	0x0002
        /*0022*/ 	.short	0x0010
        /*0024*/ 	.byte	0x00, 0xf5, 0x21, 0x00


	//----- nvinfo : EIATTR_KPARAM_INFO
	.align		4
.L_23:
        /*0028*/ 	.byte	0x04, 0x17
        /*002a*/ 	.short	(.L_25 - .L_24)
.L_24:
        /*002c*/ 	.word	0x00000000
        /*0030*/ 	.short	0x0001
        /*0032*/ 	.short	0x0008
        /*0034*/ 	.byte	0x00, 0xf5, 0x21, 0x00


	//----- nvinfo : EIATTR_KPARAM_INFO
	.align		4
.L_25:
        /*0038*/ 	.byte	0x04, 0x17
        /*003a*/ 	.short	(.L_27 - .L_26)
.L_26:
        /*003c*/ 	.word	0x00000000
        /*0040*/ 	.short	0x0000
        /*0042*/ 	.short	0x0000
        /*0044*/ 	.byte	0x00, 0xf5, 0x21, 0x00


	//----- nvinfo : EIATTR_SPARSE_MMA_MASK
	.align		4
.L_27:
        /*0048*/ 	.byte	0x03, 0x50
        /*004a*/ 	.short	0x0000


	//----- nvinfo : EIATTR_WMMA_USED
	.align		4
        /*004c*/ 	.byte	0x01, 0x2b
	.zero		2


	//----- nvinfo : EIATTR_MAXREG_COUNT
	.align		4
        /*0050*/ 	.byte	0x03, 0x1b
        /*0052*/ 	.short	0x00ff


	//----- nvinfo : EIATTR_MERCURY_ISA_VERSION
	.align		4
        /*0054*/ 	.byte	0x03, 0x5f
        /*0056*/ 	.short	0x0101


	//----- nvinfo : EIATTR_VRC_CTA_INIT_COUNT
	.align		4
        /*0058*/ 	.byte	0x02, 0x4a
	.zero		1
	.zero		1


	//----- nvinfo : EIATTR_EXIT_INSTR_OFFSETS
	.align		4
        /*005c*/ 	.byte	0x04, 0x1c
        /*005e*/ 	.short	(.L_29 - .L_28)


	//   ....[0]....
.L_28:
        /*0060*/ 	.word	0x00000be0


	//----- nvinfo : EIATTR_CBANK_PARAM_SIZE
	.align		4
.L_29:
        /*0064*/ 	.byte	0x03, 0x19
        /*0066*/ 	.short	0x001c


	//----- nvinfo : EIATTR_PARAM_CBANK
	.align		4
        /*0068*/ 	.byte	0x04, 0x0a
        /*006a*/ 	.short	(.L_31 - .L_30)
	.align		4
.L_30:
        /*006c*/ 	.word	index@(.nv.constant0._Z11matmul_wmmaPK6__halfS1_Pfi)
        /*0070*/ 	.short	0x0380
        /*0072*/ 	.short	0x001c


	//----- nvinfo : EIATTR_SW_WAR
	.align		4
.L_31:
        /*0074*/ 	.byte	0x04, 0x36
        /*0076*/ 	.short	(.L_33 - .L_32)
.L_32:
        /*0078*/ 	.word	0x00000008
.L_33:


//--------------------- .nv.info._Z20float_to_half_kernelPKfP6__halfi --------------------------
	.section	.nv.info._Z20float_to_half_kernelPKfP6__halfi,"",@"SHT_CUDA_INFO"
	.sectionflags	@""
	.align	4


	//----- nvinfo : EIATTR_CUDA_API_VERSION
	.align		4
        /*0000*/ 	.byte	0x04, 0x37
        /*0002*/ 	.short	(.L_35 - .L_34)
.L_34:
        /*0004*/ 	.word	0x00000082


	//----- nvinfo : EIATTR_KPARAM_INFO
	.align		4
.L_35:
        /*0008*/ 	.byte	0x04, 0x17
        /*000a*/ 	.short	(.L_37 - .L_36)
.L_36:
        /*000c*/ 	.word	0x00000000
        /*0010*/ 	.short	0x0002
        /*0012*/ 	.short	0x0010
        /*0014*/ 	.byte	0x00, 0xf0, 0x11, 0x00


	//----- nvinfo : EIATTR_KPARAM_INFO
	.align		4
.L_37:
        /*0018*/ 	.byte	0x04, 0x17
        /*001a*/ 	.short	(.L_39 - .L_38)
.L_38:
        /*001c*/ 	.word	0x00000000
        /*0020*/ 	.short	0x0001
        /*0022*/ 	.short	0x0008
        /*0024*/ 	.byte	0x00, 0xf5, 0x21, 0x00


	//----- nvinfo : EIATTR_KPARAM_INFO
	.align		4
.L_39:
        /*0028*/ 	.byte	0x04, 0x17
        /*002a*/ 	.short	(.L_41 - .L_40)
.L_40:
        /*002c*/ 	.word	0x00000000
        /*0030*/ 	.short	0x0000
        /*0032*/ 	.short	0x0000
        /*0034*/ 	.byte	0x00, 0xf5, 0x21, 0x00


	//----- nvinfo : EIATTR_SPARSE_MMA_MASK
	.align		4
.L_41:
        /*0038*/ 	.byte	0x03, 0x50
        /*003a*/ 	.short	0x0000


	//----- nvinfo : EIATTR_MAXREG_COUNT
	.align		4
        /*003c*/ 	.byte	0x03, 0x1b
        /*003e*/ 	.short	0x00ff


	//----- nvinfo : EIATTR_MERCURY_ISA_VERSION
	.align		4
        /*0040*/ 	.byte	0x03, 0x5f
        /*0042*/ 	.short	0x0101


	//----- nvinfo : EIATTR_VRC_CTA_INIT_COUNT
	.align		4
        /*0044*/ 	.byte	0x02, 0x4a
	.zero		1
	.zero		1


	//----- nvinfo : EIATTR_EXIT_INSTR_OFFSETS
	.align		4
        /*0048*/ 	.byte	0x04, 0x1c
        /*004a*/ 	.short	(.L_43 - .L_42)


	//   ....[0]....
.L_42:
        /*004c*/ 	.word	0x00000070


	//   ....[1]....
        /*0050*/ 	.word	0x00000100


	//----- nvinfo : EIATTR_CBANK_PARAM_SIZE
	.align		4
.L_43:
        /*0054*/ 	.byte	0x03, 0x19
        /*0056*/ 	.short	0x0014


	//----- nvinfo : EIATTR_PARAM_CBANK
	.align		4
        /*0058*/ 	.byte	0x04, 0x0a
        /*005a*/ 	.short	(.L_45 - .L_44)
	.align		4
.L_44:
        /*005c*/ 	.word	index@(.nv.constant0._Z20float_to_half_kernelPKfP6__halfi)
        /*0060*/ 	.short	0x0380
        /*0062*/ 	.short	0x0014


	//----- nvinfo : EIATTR_SW_WAR
	.align		4
.L_45:
        /*0064*/ 	.byte	0x04, 0x36
        /*0066*/ 	.short	(.L_47 - .L_46)
.L_46:
        /*0068*/ 	.word	0x00000008
.L_47:


//--------------------- .nv.info._Z16matmul_cuda_corePKfS0_Pfi --------------------------
	.section	.nv.info._Z16matmul_cuda_corePKfS0_Pfi,"",@"SHT_CUDA_INFO"
	.sectionflags	@""
	.align	4


	//----- nvinfo : EIATTR_CUDA_API_VERSION
	.align		4
        /*0000*/ 	.byte	0x04, 0x37
        /*0002*/ 	.short	(.L_49 - .L_48)
.L_48:
        /*0004*/ 	.word	0x00000082


	//----- nvinfo : EIATTR_KPARAM_INFO
	.align		4
.L_49:
        /*0008*/ 	.byte	0x04, 0x17
        /*000a*/ 	.short	(.L_51 - .L_50)
.L_50:
        /*000c*/ 	.word	0x00000000
        /*0010*/ 	.short	0x0003
        /*0012*/ 	.short	0x0018
        /*0014*/ 	.byte	0x00, 0xf0, 0x11, 0x00


	//----- nvinfo : EIATTR_KPARAM_INFO
	.align		4
.L_51:
        /*0018*/ 	.byte	0x04, 0x17
        /*001a*/ 	.short	(.L_53 - .L_52)
.L_52:
        /*001c*/ 	.word	0x00000000
        /*0020*/ 	.short	0x0002
        /*0022*/ 	.short	0x0010
        /*0024*/ 	.byte	0x00, 0xf5, 0x21, 0x00


	//----- nvinfo : EIATTR_KPARAM_INFO
	.align		4
.L_53:
        /*0028*/ 	.byte	0x04, 0x17
        /*002a*/ 	.short	(.L_55 - .L_54)
.L_54:
        /*002c*/ 	.word	0x00000000
        /*0030*/ 	.short	0x0001
        /*0032*/ 	.short	0x0008
        /*0034*/ 	.byte	0x00, 0xf5, 0x21, 0x00


	//----- nvinfo : EIATTR_KPARAM_INFO
	.align		4
.L_55:
        /*0038*/ 	.byte	0x04, 0x17
        /*003a*/ 	.short	(.L_57 - .L_56)
.L_56:
        /*003c*/ 	.word	0x00000000
        /*0040*/ 	.short	0x0000
        /*0042*/ 	.short	0x0000
        /*0044*/ 	.byte	0x00, 0xf5, 0x21, 0x00


	//----- nvinfo : EIATTR_SPARSE_MMA_MASK
	.align		4
.L_57:
        /*0048*/ 	.byte	0x03, 0x50
        /*004a*/ 	.short	0x0000


	//----- nvinfo : EIATTR_MAXREG_COUNT
	.align		4
        /*004c*/ 	.byte	0x03, 0x1b
        /*004e*/ 	.short	0x00ff


	//----- nvinfo : EIATTR_MERCURY_ISA_VERSION
	.align		4
        /*0050*/ 	.byte	0x03, 0x5f
        /*0052*/ 	.short	0x0101


	//----- nvinfo : EIATTR_VRC_CTA_INIT_COUNT
	.align		4
        /*0054*/ 	.byte	0x02, 0x4a
	.zero		1
	.zero		1


	//----- nvinfo : EIATTR_EXIT_INSTR_OFFSETS
	.align		4
        /*0058*/ 	.byte	0x04, 0x1c
        /*005a*/ 	.short	(.L_59 - .L_58)


	//   ....[0]....
.L_58:
        /*005c*/ 	.word	0x000000c0


	//   ....[1]....
        /*0060*/ 	.word	0x00000a90


	//----- nvinfo : EIATTR_CBANK_PARAM_SIZE
	.align		4
.L_59:
        /*0064*/ 	.byte	0x03, 0x19
        /*0066*/ 	.short	0x001c


	//----- nvinfo : EIATTR_PARAM_CBANK
	.align		4
        /*0068*/ 	.byte	0x04, 0x0a
        /*006a*/ 	.short	(.L_61 - .L_60)
	.align		4
.L_60:
        /*006c*/ 	.word	index@(.nv.constant0._Z16matmul_cuda_corePKfS0_Pfi)
        /*0070*/ 	.short	0x0380
        /*0072*/ 	.short	0x001c


	//----- nvinfo : EIATTR_SW_WAR
	.align		4
.L_61:
        /*0074*/ 	.byte	0x04, 0x36
        /*0076*/ 	.short	(.L_63 - .L_62)
.L_62:
        /*0078*/ 	.word	0x00000008
.L_63:


//--------------------- .nv.callgraph             --------------------------
	.section	.nv.callgraph,"",@"SHT_CUDA_CALLGRAPH"
	.align	4
	.sectionentsize	8
	.align		4
        /*0000*/ 	.word	0x00000000
	.align		4
        /*0004*/ 	.word	0xffffffff
	.align		4
        /*0008*/ 	.word	0x00000000
	.align		4
        /*000c*/ 	.word	0xfffffffe
	.align		4
        /*0010*/ 	.word	0x00000000
	.align		4
        /*0014*/ 	.word	0xfffffffd
	.align		4
        /*0018*/ 	.word	0x00000000
	.align		4
        /*001c*/ 	.word	0xfffffffc


//--------------------- .text._Z11matmul_wmmaPK6__halfS1_Pfi --------------------------
	.section	.text._Z11matmul_wmmaPK6__halfS1_Pfi,"ax",@progbits
	.align	128
        .global         _Z11matmul_wmmaPK6__halfS1_Pfi
        .type           _Z11matmul_wmmaPK6__halfS1_Pfi,@function
        .size           _Z11matmul_wmmaPK6__halfS1_Pfi,(.L_x_11 - _Z11matmul_wmmaPK6__halfS1_Pfi)
        .other          _Z11matmul_wmmaPK6__halfS1_Pfi,@"STO_CUDA_ENTRY STV_DEFAULT"
_Z11matmul_wmmaPK6__halfS1_Pfi:
.text._Z11matmul_wmmaPK6__halfS1_Pfi:
[----:B------:R-:W-:Y:S01]  /*0000*/  LDC R1, c[0x0][0x37c] ;  /* 0x0000df00ff017b82 */ /* 0x000fe20000000800 */
[----:B------:R-:W0:Y:S07]  /*0010*/  LDCU UR11, c[0x0][0x398] ;  /* 0x00007300ff0b77ac */ /* 0x000e2e0008000800 */
[----:B------:R-:W1:Y:S01]  /*0020*/  S2UR UR9, SR_CTAID.X ;  /* 0x00000000000979c3 */ /* 0x000e620000002500 */
[----:B------:R-:W-:Y:S02]  /*0030*/  CS2R R18, SRZ ;  /* 0x0000000000127805 */ /* 0x000fe4000001ff00 */
[----:B------:R-:W-:-:S02]  /*0040*/  CS2R R16, SRZ ;  /* 0x0000000000107805 */ /* 0x000fc4000001ff00 */
[----:B------:R-:W-:Y:S02]  /*0050*/  CS2R R6, SRZ ;  /* 0x0000000000067805 */ /* 0x000fe4000001ff00 */
[----:B------:R-:W-:Y:S01]  /*0060*/  CS2R R4, SRZ ;  /* 0x0000000000047805 */ /* 0x000fe2000001ff00 */
[----:B------:R-:W2:Y:S01]  /*0070*/  LDCU.64 UR14, c[0x0][0x358] ;  /* 0x00006b00ff0e77ac */ /* 0x000ea20008000a00 */
[----:B------:R-:W3:Y:S01]  /*0080*/  S2UR UR10, SR_CTAID.Y ;  /* 0x00000000000a79c3 */ /* 0x000ee20000002600 */
[----:B0-----:R-:W-:-:S09]  /*0090*/  UISETP.GE.AND UP0, UPT, UR11, 0x1, UPT ;  /* 0x000000010b00788c */ /* 0x001fd2000bf06270 */
[----:B------:R-:W-:Y:S05]  /*00a0*/  BRA.U !UP0, `(.L_x_0) ;  /* 0x0000000908787547 */ /* 0x000fea000b800000 */
[----:B------:R-:W-:Y:S01]  /*00b0*/  UISETP.GE.U32.AND UP1, UPT, UR11, 0x31, UPT ;  /* 0x000000310b00788c */ /* 0x000fe2000bf26070 */
[----:B------:R-:W-:Y:S01]  /*00c0*/  IMAD.MOV.U32 R19, RZ, RZ, RZ ;  /* 0x000000ffff137224 */ /* 0x000fe200078e00ff */
[----:B------:R-:W-:Y:S02]  /*00d0*/  UIADD3 UR4, UPT, UPT, UR11, -0x1, URZ ;  /* 0xffffffff0b047890 */ /* 0x000fe4000fffe0ff */
[----:B-1----:R-:W-:Y:S02]  /*00e0*/  UIMAD UR5, UR9, UR11, URZ ;  /* 0x0000000b090572a4 */ /* 0x002fe4000f8e02ff */
[----:B------:R-:W-:Y:S02]  /*00f0*/  ULEA.HI UR4, UR4, 0x1, URZ, 0x1c ;  /* 0x0000000104047891 */ /* 0x000fe4000f8fe0ff */
[----:B------:R-:W-:Y:S02]  /*0100*/  UIADD3 UR8, UPT, UPT, UR11, -0x1, URZ ;  /* 0xffffffff0b087890 */ /* 0x000fe4000fffe0ff */
[----:B------:R-:W-:-:S02]  /*0110*/  ULOP3.LUT UR12, UR4, 0x3, URZ, 0xc0, !UPT ;  /* 0x00000003040c7892 */ /* 0x000fc4000f8ec0ff */
[----:B---3--:R-:W-:Y:S02]  /*0120*/  USHF.L.U32 UR7, UR10, 0x4, URZ ;  /* 0x000000040a077899 */ /* 0x008fe400080006ff */
[----:B------:R-:W-:Y:S01]  /*0130*/  UISETP.NE.AND UP0, UPT, UR12, URZ, UPT ;  /* 0x000000ff0c00728c */ /* 0x000fe2000bf05270 */
[----:B------:R-:W-:Y:S01]  /*0140*/  UMOV UR4, URZ ;  /* 0x000000ff00047c82 */ /* 0x000fe20008000000 */
[----:B------:R-:W-:Y:S02]  /*0150*/  USHF.L.U32 UR6, UR5, 0x4, URZ ;  /* 0x0000000405067899 */ /* 0x000fe400080006ff */
[----:B------:R-:W-:Y:S01]  /*0160*/  ULEA.HI UR8, UR8, 0x1, URZ, 0x1c ;  /* 0x0000000108087891 */ /* 0x000fe2000f8fe0ff */
[----:B------:R-:W-:Y:S11]  /*0170*/  BRA.U !UP1, `(.L_x_1) ;  /* 0x00000005099c7547 */ /* 0x000ff6000b800000 */
[----:B------:R-:W0:Y:S01]  /*0180*/  S2R R5, SR_LANEID ;  /* 0x0000000000057919 */ /* 0x000e220000000000 */
[----:B------:R-:W1:Y:S01]  /*0190*/  LDCU.64 UR24, c[0x0][0x380] ;  /* 0x00007000ff1877ac */ /* 0x000e620008000a00 */
[----:B------:R-:W-:Y:S01]  /*01a0*/  IMAD.MOV.U32 R3, RZ, RZ, RZ ;  /* 0x000000ffff037224 */ /* 0x000fe200078e00ff */
[----:B------:R-:W-:Y:S02]  /*01b0*/  CS2R R18, SRZ ;  /* 0x0000000000127805 */ /* 0x000fe4000001ff00 */
[----:B------:R-:W-:Y:S01]  /*01c0*/  CS2R R16, SRZ ;  /* 0x0000000000107805 */ /* 0x000fe2000001ff00 */
[----:B------:R-:W-:Y:S01]  /*01d0*/  USHF.R.U32.HI UR4, URZ, 0x1, UR11 ;  /* 0x00000001ff047899 */ /* 0x000fe2000801160b */
[----:B------:R-:W-:Y:S01]  /*01e0*/  CS2R R6, SRZ ;  /* 0x0000000000067805 */ /* 0x000fe2000001ff00 */
[----:B------:R-:W-:Y:S01]  /*01f0*/  ULOP3.LUT UR8, UR8, 0x1ffffffc, URZ, 0xc0, !UPT ;  /* 0x1ffffffc08087892 */ /* 0x000fe2000f8ec0ff */
[----:B------:R-:W3:Y:S01]  /*0200*/  LDCU.64 UR26, c[0x0][0x388] ;  /* 0x00007100ff1a77ac */ /* 0x000ee20008000a00 */
[----:B------:R-:W-:-:S02]  /*0210*/  ULEA UR13, UR11, UR7, 0x5 ;  /* 0x000000070b0d7291 */ /* 0x000fc4000f8e28ff */
[----:B------:R-:W-:Y:S02]  /*0220*/  UIMAD UR16, UR11, 0x30, UR7 ;  /* 0x000000300b1078a4 */ /* 0x000fe4000f8e0207 */
[----:B------:R-:W-:Y:S02]  /*0230*/  ULEA UR17, UR11, UR7, 0x4 ;  /* 0x000000070b117291 */ /* 0x000fe4000f8e20ff */
[----:B------:R-:W-:Y:S01]  /*0240*/  UIADD3 UR8, UPT, UPT, -UR8, URZ, URZ ;  /* 0x000000ff08087290 */ /* 0x000fe2000fffe1ff */
[----:B0-----:R-:W-:Y:S02]  /*0250*/  LOP3.LUT R2, R5, 0x3, RZ, 0xc0, !PT ;  /* 0x0000000305027812 */ /* 0x001fe400078ec0ff */
[----:B------:R-:W-:-:S05]  /*0260*/  SHF.R.U32.HI R5, RZ, 0x2, R5 ;  /* 0x00000002ff057819 */ /* 0x000fca0000011605 */
[----:B------:R-:W-:Y:S01]  /*0270*/  IMAD.WIDE.U32 R2, R5, UR4, R2 ;  /* 0x0000000405027c25 */ /* 0x000fe2000f8e0002 */
[----:B-1----:R-:W-:Y:S01]  /*0280*/  UIMAD.WIDE.U32 UR4, UR6, 0x2, UR24 ;  /* 0x00000002060478a5 */ /* 0x002fe2000f8e0018 */
[----:B------:R-:W-:-:S03]  /*0290*/  CS2R R4, SRZ ;  /* 0x0000000000047805 */ /* 0x000fc6000001ff00 */
[C---:B------:R-:W-:Y:S01]  /*02a0*/  SHF.L.U64.HI R0, R2.reuse, 0x2, R3 ;  /* 0x0000000202007819 */ /* 0x040fe20000010203 */
[----:B------:R-:W-:Y:S01]  /*02b0*/  UIADD3 UR22, UP1, UPT, UR4, 0x40, URZ ;  /* 0x0000004004167890 */ /* 0x000fe2000ff3e0ff */
[----:B------:R-:W-:Y:S02]  /*02c0*/  IMAD.SHL.U32 R2, R2, 0x4, RZ ;  /* 0x0000000402027824 */ /* 0x000fe400078e00ff */
[----:B------:R-:W-:Y:S01]  /*02d0*/  UMOV UR4, URZ ;  /* 0x000000ff00047c82 */ /* 0x000fe20008000000 */
[----:B---3--:R-:W-:-:S12]  /*02e0*/  UIADD3.X UR5, UPT, UPT, URZ, UR5, URZ, UP1, !UPT ;  /* 0x00000005ff057290 */ /* 0x008fd80008ffe4ff */
.L_x_2:
[----:B------:R-:W-:Y:S01]  /*02f0*/  UIMAD.WIDE.U32 UR18, UR6, 0x2, UR24 ;  /* 0x00000002061278a5 */ /* 0x000fe2000f8e0018 */
[----:B------:R-:W-:Y:S01]  /*0300*/  IMAD.U32 R25, RZ, RZ, UR11 ;  /* 0x0000000bff197e24 */ /* 0x000fe2000f8e00ff */
[----:B------:R-:W-:-:S04]  /*0310*/  UIMAD.WIDE.U32 UR20, UR7, 0x2, UR26 ;  /* 0x00000002071478a5 */ /* 0x000fc8000f8e001a */
[----:B------:R-:W-:-:S04]  /*0320*/  IADD3 R14, P0, PT, R2, UR18, RZ ;  /* 0x00000012020e7c10 */ /* 0x000fc8000ff1e0ff */
[----:B------:R-:W-:Y:S02]  /*0330*/  IADD3.X R15, PT, PT, R0, UR19, RZ, P0, !PT ;  /* 0x00000013000f7c10 */ /* 0x000fe400087fe4ff */
[----:B------:R-:W-:Y:S01]  /*0340*/  IADD3 R26, P0, PT, R2, UR20, RZ ;  /* 0x00000014021a7c10 */ /* 0x000fe2000ff1e0ff */
[----:B------:R-:W-:Y:S02]  /*0350*/  IMAD.U32 R29, RZ, RZ, UR11 ;  /* 0x0000000bff1d7e24 */ /* 0x000fe4000f8e00ff */
[----:B------:R-:W-:Y:S01]  /*0360*/  IMAD.WIDE.U32 R24, R25, 0x10, R14 ;  /* 0x0000001019187825 */ /* 0x000fe200078e000e */
[----:B------:R-:W-:Y:S01]  /*0370*/  IADD3.X R27, PT, PT, R0, UR21, RZ, P0, !PT ;  /* 0x00000015001b7c10 */ /* 0x000fe200087fe4ff */
[----:B--2---:R-:W2:Y:S04]  /*0380*/  LDG.E R8, desc[UR14][R14.64] ;  /* 0x0000000e0e087981 */ /* 0x004ea8000c1e1900 */
[----:B------:R-:W2:Y:S01]  /*0390*/  LDG.E R10, desc[UR14][R14.64+0x10] ;  /* 0x0000100e0e0a7981 */ /* 0x000ea2000c1e1900 */
[----:B------:R-:W-:-:S03]  /*03a0*/  IMAD.WIDE.U32 R28, R29, 0x10, R26 ;  /* 0x000000101d1c7825 */ /* 0x000fc600078e001a */
[----:B------:R-:W2:Y:S04]  /*03b0*/  LDG.E R9, desc[UR14][R24.64] ;  /* 0x0000000e18097981 */ /* 0x000ea8000c1e1900 */
[----:B------:R-:W2:Y:S04]  /*03c0*/  LDG.E R11, desc[UR14][R24.64+0x10] ;  /* 0x0000100e180b7981 */ /* 0x000ea8000c1e1900 */
[----:B------:R-:W2:Y:S04]  /*03d0*/  LDG.E R20, desc[UR14][R26.64] ;  /* 0x0000000e1a147981 */ /* 0x000ea8000c1e1900 */
[----:B------:R0:W2:Y:S04]  /*03e0*/  LDG.E R21, desc[UR14][R26.64+0x10] ;  /* 0x0000100e1a157981 */ /* 0x0000a8000c1e1900 */
[----:B------:R-:W3:Y:S04]  /*03f0*/  LDG.E R12, desc[UR14][R28.64] ;  /* 0x0000000e1c0c7981 */ /* 0x000ee8000c1e1900 */
[----:B------:R-:W3:Y:S01]  /*0400*/  LDG.E R13, desc[UR14][R28.64+0x10] ;  /* 0x0000100e1c0d7981 */ /* 0x000ee2000c1e1900 */
[----:B------:R-:W-:Y:S01]  /*0410*/  UIMAD.WIDE.U32 UR18, UR17, 0x2, UR26 ;  /* 0x00000002111278a5 */ /* 0x000fe2000f8e001a */
[----:B------:R-:W-:Y:S01]  /*0420*/  IADD3 R22, P0, PT, R2, UR22, RZ ;  /* 0x0000001602167c10 */ /* 0x000fe2000ff1e0ff */
[----:B------:R-:W-:-:S03]  /*0430*/  IMAD.U32 R3, RZ, RZ, UR11 ;  /* 0x0000000bff037e24 */ /* 0x000fc6000f8e00ff */
[----:B------:R-:W-:-:S03]  /*0440*/  IADD3.X R23, PT, PT, R0, UR5, RZ, P0, !PT ;  /* 0x0000000500177c10 */ /* 0x000fc600087fe4ff */
[----:B0-----:R-:W-:Y:S02]  /*0450*/  IMAD.WIDE.U32 R26, R3, 0x10, R22 ;  /* 0x00000010031a7825 */ /* 0x001fe400078e0016 */
[----:B------:R-:W4:Y:S04]  /*0460*/  LDG.E R14, desc[UR14][R22.64+-0x10] ;  /* 0xfffff00e160e7981 */ /* 0x000f28000c1e1900 */
[----:B------:R-:W4:Y:S01]  /*0470*/  LDG.E R15, desc[UR14][R26.64+-0x10] ;  /* 0xfffff00e1a0f7981 */ /* 0x000f22000c1e1900 */
[----:B--2---:R-:W-:Y:S01]  /*0480*/  HMMA.16816.F32 R4, R8, R20, R4 ;  /* 0x000000140804723c */ /* 0x004fe20000001804 */
[----:B------:R-:W-:-:S04]  /*0490*/  IADD3 R20, P1, PT, R2, UR18, RZ ;  /* 0x0000001202147c10 */ /* 0x000fc8000ff3e0ff */
[----:B------:R-:W-:-:S03]  /*04a0*/  IADD3.X R21, PT, PT, R0, UR19, RZ, P1, !PT ;  /* 0x0000001300157c10 */ /* 0x000fc60008ffe4ff */
[----:B---3--:R-:W-:Y:S01]  /*04b0*/  HMMA.16816.F32 R8, R8, R12, R16 ;  /* 0x0000000c0808723c */ /* 0x008fe20000001810 */
[----:B------:R-:W-:Y:S01]  /*04c0*/  IMAD.U32 R17, RZ, RZ, UR11 ;  /* 0x0000000bff117e24 */ /* 0x000fe2000f8e00ff */
[----:B------:R-:W4:Y:S03]  /*04d0*/  LDG.E R12, desc[UR14][R22.64+-0x20] ;  /* 0xffffe00e160c7981 */ /* 0x000f26000c1e1900 */
[----:B------:R-:W-:Y:S01]  /*04e0*/  IMAD.WIDE.U32 R28, R17, 0x10, R20 ;  /* 0x00000010111c7825 */ /* 0x000fe200078e0014 */
[----:B------:R-:W4:Y:S04]  /*04f0*/  LDG.E R24, desc[UR14][R20.64] ;  /* 0x0000000e14187981 */ /* 0x000f28000c1e1900 */
[----:B------:R-:W4:Y:S04]  /*0500*/  LDG.E R25, desc[UR14][R20.64+0x10] ;  /* 0x0000100e14197981 */ /* 0x000f28000c1e1900 */
[----:B------:R-:W4:Y:S04]  /*0510*/  LDG.E R13, desc[UR14][R26.64+-0x20] ;  /* 0xffffe00e1a0d7981 */ /* 0x000f28000c1e1900 */
[----:B------:R-:W2:Y:S04]  /*0520*/  LDG.E R18, desc[UR14][R28.64] ;  /* 0x0000000e1c127981 */ /* 0x000ea8000c1e1900 */
[----:B------:R0:W2:Y:S01]  /*0530*/  LDG.E R19, desc[UR14][R28.64+0x10] ;  /* 0x0000100e1c137981 */ /* 0x0000a2000c1e1900 */
[----:B------:R-:W-:-:S06]  /*0540*/  UIMAD.WIDE.U32 UR18, UR13, 0x2, UR26 ;  /* 0x000000020d1278a5 */ /* 0x000fcc000f8e001a */
[----:B------:R-:W-:-:S04]  /*0550*/  IADD3 R16, P0, PT, R2, UR18, RZ ;  /* 0x0000001202107c10 */ /* 0x000fc8000ff1e0ff */
[----:B------:R-:W-:Y:S01]  /*0560*/  IADD3.X R17, PT, PT, R0, UR19, RZ, P0, !PT ;  /* 0x0000001300117c10 */ /* 0x000fe200087fe4ff */
[----:B0-----:R-:W-:Y:S01]  /*0570*/  IMAD.U32 R29, RZ, RZ, UR11 ;  /* 0x0000000bff1d7e24 */ /* 0x001fe2000f8e00ff */
[C---:B----4-:R-:W-:Y:S08]  /*0580*/  HMMA.16816.F32 R4, R12.reuse, R24, R4 ;  /* 0x000000180c04723c */ /* 0x050ff00000001804 */
[----:B--2---:R-:W-:Y:S01]  /*0590*/  HMMA.16816.F32 R8, R12, R18, R8 ;  /* 0x000000120c08723c */ /* 0x004fe20000001808 */
[----:B------:R-:W2:Y:S04]  /*05a0*/  LDG.E R12, desc[UR14][R22.64] ;  /* 0x0000000e160c7981 */ /* 0x000ea8000c1e1900 */
[----:B------:R-:W2:Y:S04]  /*05b0*/  LDG.E R14, desc[UR14][R22.64+0x10] ;  /* 0x0000100e160e7981 */ /* 0x000ea8000c1e1900 */
[----:B------:R-:W2:Y:S04]  /*05c0*/  LDG.E R18, desc[UR14][R16.64] ;  /* 0x0000000e10127981 */ /* 0x000ea8000c1e1900 */
[----:B------:R0:W2:Y:S04]  /*05d0*/  LDG.E R19, desc[UR14][R16.64+0x10] ;  /* 0x0000100e10137981 */ /* 0x0000a8000c1e1900 */
[----:B------:R-:W2:Y:S04]  /*05e0*/  LDG.E R13, desc[UR14][R26.64] ;  /* 0x0000000e1a0d7981 */ /* 0x000ea8000c1e1900 */
[----:B------:R-:W2:Y:S01]  /*05f0*/  LDG.E R15, desc[UR14][R26.64+0x10] ;  /* 0x0000100e1a0f7981 */ /* 0x000ea2000c1e1900 */
[----:B------:R-:W-:Y:S01]  /*0600*/  IMAD.WIDE.U32 R28, R29, 0x10, R16 ;  /* 0x000000101d1c7825 */ /* 0x000fe200078e0010 */
[----:B------:R-:W-:-:S04]  /*0610*/  UIMAD.WIDE.U32 UR18, UR16, 0x2, UR26 ;  /* 0x00000002101278a5 */ /* 0x000fc8000f8e001a */
[----:B------:R-:W3:Y:S04]  /*0620*/  LDG.E R24, desc[UR14][R28.64] ;  /* 0x0000000e1c187981 */ /* 0x000ee8000c1e1900 */
[----:B------:R1:W3:Y:S01]  /*0630*/  LDG.E R25, desc[UR14][R28.64+0x10] ;  /* 0x0000100e1c197981 */ /* 0x0002e2000c1e1900 */
[----:B0-----:R-:W-:-:S04]  /*0640*/  IADD3 R16, P0, PT, R2, UR18, RZ ;  /* 0x0000001202107c10 */ /* 0x001fc8000ff1e0ff */
[----:B------:R-:W-:-:S03]  /*0650*/  IADD3.X R17, PT, PT, R0, UR19, RZ, P0, !PT ;  /* 0x0000001300117c10 */ /* 0x000fc600087fe4ff */
[----:B-1----:R-:W-:Y:S02]  /*0660*/  IMAD.WIDE.U32 R28, R3, 0x10, R16 ;  /* 0x00000010031c7825 */ /* 0x002fe400078e0010 */
[----:B------:R-:W4:Y:S04]  /*0670*/  LDG.E R20, desc[UR14][R16.64] ;  /* 0x0000000e10147981 */ /* 0x000f28000c1e1900 */
[----:B------:R-:W4:Y:S04]  /*0680*/  LDG.E R21, desc[UR14][R16.64+0x10] ;  /* 0x0000100e10157981 */ /* 0x000f28000c1e1900 */
[----:B------:R-:W4:Y:S04]  /*0690*/  LDG.E R16, desc[UR14][R22.64+0x20] ;  /* 0x0000200e16107981 */ /* 0x000f28000c1e1900 */
[----:B------:R-:W4:Y:S01]  /*06a0*/  LDG.E R17, desc[UR14][R26.64+0x20] ;  /* 0x0000200e1a117981 */ /* 0x000f22000c1e1900 */
[C---:B--2---:R-:W-:Y:S03]  /*06b0*/  HMMA.16816.F32 R4, R12.reuse, R18, R4 ;  /* 0x000000120c04723c */ /* 0x044fe60000001804 */
[----:B------:R-:W4:Y:S04]  /*06c0*/  LDG.E R18, desc[UR14][R22.64+0x30] ;  /* 0x0000300e16127981 */ /* 0x000f28000c1e1900 */
[----:B------:R-:W4:Y:S04]  /*06d0*/  LDG.E R19, desc[UR14][R26.64+0x30] ;  /* 0x0000300e1a137981 */ /* 0x000f28000c1e1900 */
[----:B------:R-:W2:Y:S04]  /*06e0*/  LDG.E R22, desc[UR14][R28.64] ;  /* 0x0000000e1c167981 */ /* 0x000ea8000c1e1900 */
[----:B------:R-:W2:Y:S01]  /*06f0*/  LDG.E R23, desc[UR14][R28.64+0x10] ;  /* 0x0000100e1c177981 */ /* 0x000ea2000c1e1900 */
[----:B---3--:R-:W-:Y:S01]  /*0700*/  HMMA.16816.F32 R8, R12, R24, R8 ;  /* 0x000000180c08723c */ /* 0x008fe20000001808 */
[----:B------:R-:W-:-:S02]  /*0710*/  UIADD3 UR22, UP1, UPT, UR22, 0x80, URZ ;  /* 0x0000008016167890 */ /* 0x000fc4000ff3e0ff */
[----:B------:R-:W-:Y:S02]  /*0720*/  UIADD3 UR8, UPT, UPT, UR8, 0x4, URZ ;  /* 0x0000000408087890 */ /* 0x000fe4000fffe0ff */
[----:B------:R-:W-:Y:S02]  /*0730*/  UIADD3.X UR5, UPT, UPT, URZ, UR5, URZ, UP1, !UPT ;  /* 0x00000005ff057290 */ /* 0x000fe40008ffe4ff */
[----:B------:R-:W-:Y:S02]  /*0740*/  UISETP.NE.AND UP1, UPT, UR8, URZ, UPT ;  /* 0x000000ff0800728c */ /* 0x000fe4000bf25270 */
[----:B------:R-:W-:Y:S02]  /*0750*/  UIADD3 UR4, UPT, UPT, UR4, 0x40, URZ ;  /* 0x0000004004047890 */ /* 0x000fe4000fffe0ff */
[----:B------:R-:W-:Y:S02]  /*0760*/  UIADD3 UR6, UPT, UPT, UR6, 0x40, URZ ;  /* 0x0000004006067890 */ /* 0x000fe4000fffe0ff */
[----:B------:R-:W-:-:S02]  /*0770*/  ULEA UR13, UR11, UR13, 0x6 ;  /* 0x0000000d0b0d7291 */ /* 0x000fc4000f8e30ff */
[----:B------:R-:W-:Y:S02]  /*0780*/  ULEA UR16, UR11, UR16, 0x6 ;  /* 0x000000100b107291 */ /* 0x000fe4000f8e30ff */
[----:B------:R-:W-:Y:S02]  /*0790*/  ULEA UR17, UR11, UR17, 0x6 ;  /* 0x000000110b117291 */ /* 0x000fe4000f8e30ff */
[----:B------:R-:W-:Y:S01]  /*07a0*/  ULEA UR7, UR11, UR7, 0x6 ;  /* 0x000000070b077291 */ /* 0x000fe2000f8e30ff */
[C---:B----4-:R-:W-:Y:S08]  /*07b0*/  HMMA.16816.F32 R4, R16.reuse, R20, R4 ;  /* 0x000000141004723c */ /* 0x050ff00000001804 */
[----:B--2---:R-:W-:Y:S01]  /*07c0*/  HMMA.16816.F32 R16, R16, R22, R8 ;  /* 0x000000161010723c */ /* 0x004fe20000001808 */
[----:B------:R-:W-:-:S04]  /*07d0*/  NOP ;  /* 0x0000000000007918 */ /* 0x000fc80000000000 */
[----:B------:R-:W-:-:S15]  /*07e0*/  BRA.U UP1, `(.L_x_2) ;  /* 0xfffffff901c07547 */ /* 0x000fde000b83ffff */
.L_x_1:
[----:B------:R-:W-:Y:S05]  /*07f0*/  BRA.U !UP0, `(.L_x_0) ;  /* 0x0000000108a47547 */ /* 0x000fea000b800000 */
[----:B------:R-:W0:Y:S01]  /*0800*/  S2R R0, SR_LANEID ;  /* 0x0000000000007919 */ /* 0x000e220000000000 */
[----:B------:R-:W-:Y:S01]  /*0810*/  UIADD3 UR6, UPT, UPT, -UR12, URZ, URZ ;  /* 0x000000ff0c067290 */ /* 0x000fe2000fffe1ff */
[----:B------:R-:W-:Y:S01]  /*0820*/  IMAD.MOV.U32 R3, RZ, RZ, RZ ;  /* 0x000000ffff037224 */ /* 0x000fe200078e00ff */
[----:B------:R-:W-:Y:S02]  /*0830*/  USHF.R.U32.HI UR12, URZ, 0x1, UR11 ;  /* 0x00000001ff0c7899 */ /* 0x000fe4000801160b */
[----:B------:R-:W-:Y:S02]  /*0840*/  UIMAD UR5, UR9, UR11, URZ ;  /* 0x0000000b090572a4 */ /* 0x000fe4000f8e02ff */
[----:B------:R-:W-:Y:S02]  /*0850*/  USHF.L.U32 UR8, UR10, 0x4, URZ ;  /* 0x000000040a087899 */ /* 0x000fe400080006ff */
[----:B------:R-:W-:Y:S02]  /*0860*/  USHF.L.U32 UR7, UR5, 0x4, URZ ;  /* 0x0000000405077899 */ /* 0x000fe400080006ff */
[----:B------:R-:W-:Y:S01]  /*0870*/  UIMAD UR5, UR4, UR11, UR8 ;  /* 0x0000000b040572a4 */ /* 0x000fe2000f8e0208 */
[----:B------:R-:W1:Y:S01]  /*0880*/  LDCU.128 UR16, c[0x0][0x380] ;  /* 0x00007000ff1077ac */ /* 0x000e620008000c00 */
[----:B------:R-:W-:Y:S01]  /*0890*/  UIADD3 UR4, UPT, UPT, UR7, UR4, URZ ;  /* 0x0000000407047290 */ /* 0x000fe2000fffe0ff */
[----:B0-----:R-:W-:-:S02]  /*08a0*/  LOP3.LUT R2, R0, 0x3, RZ, 0xc0, !PT ;  /* 0x0000000300027812 */ /* 0x001fc400078ec0ff */
[----:B------:R-:W-:-:S05]  /*08b0*/  SHF.R.U32.HI R9, RZ, 0x2, R0 ;  /* 0x00000002ff097819 */ /* 0x000fca0000011600 */
[----:B------:R-:W-:-:S04]  /*08c0*/  IMAD.WIDE.U32 R2, R9, UR12, R2 ;  /* 0x0000000c09027c25 */ /* 0x000fc8000f8e0002 */
[C---:B------:R-:W-:Y:S01]  /*08d0*/  IMAD.SHL.U32 R0, R2.reuse, 0x4, RZ ;  /* 0x0000000402007824 */ /* 0x040fe200078e00ff */
[----:B-1----:R-:W-:-:S07]  /*08e0*/  SHF.L.U64.HI R26, R2, 0x2, R3 ;  /* 0x00000002021a7819 */ /* 0x002fce0000010203 */
.L_x_3:
[----:B------:R-:W-:Y:S01]  /*08f0*/  UIMAD.WIDE.U32 UR12, UR4, 0x2, UR16 ;  /* 0x00000002040c78a5 */ /* 0x000fe2000f8e0010 */
[----:B------:R-:W-:Y:S01]  /*0900*/  IMAD.U32 R13, RZ, RZ, UR11 ;  /* 0x0000000bff0d7e24 */ /* 0x000fe2000f8e00ff */
[----:B------:R-:W-:Y:S01]  /*0910*/  UIMAD.WIDE.U32 UR20, UR5, 0x2, UR18 ;  /* 0x00000002051478a5 */ /* 0x000fe2000f8e0012 */
[----:B------:R-:W-:-:S03]  /*0920*/  IMAD.U32 R21, RZ, RZ, UR11 ;  /* 0x0000000bff157e24 */ /* 0x000fc6000f8e00ff */
[C---:B------:R-:W-:Y:S02]  /*0930*/  IADD3 R2, P0, PT, R0.reuse, UR12, RZ ;  /* 0x0000000c00027c10 */ /* 0x040fe4000ff1e0ff */
[----:B------:R-:W-:Y:S02]  /*0940*/  IADD3 R14, P1, PT, R0, UR20, RZ ;  /* 0x00000014000e7c10 */ /* 0x000fe4000ff3e0ff */
[C---:B------:R-:W-:Y:S02]  /*0950*/  IADD3.X R3, PT, PT, R26.reuse, UR13, RZ, P0, !PT ;  /* 0x0000000d1a037c10 */ /* 0x040fe400087fe4ff */
[----:B------:R-:W-:Y:S01]  /*0960*/  IADD3.X R15, PT, PT, R26, UR21, RZ, P1, !PT ;  /* 0x000000151a0f7c10 */ /* 0x000fe20008ffe4ff */
[----:B------:R-:W-:Y:S02]  /*0970*/  IMAD.WIDE.U32 R12, R13, 0x10, R2 ;  /* 0x000000100d0c7825 */ /* 0x000fe400078e0002 */
[----:B--2---:R-:W2:Y:S02]  /*0980*/  LDG.E R8, desc[UR14][R2.64] ;  /* 0x0000000e02087981 */ /* 0x004ea4000c1e1900 */
[----:B------:R-:W-:-:S02]  /*0990*/  IMAD.WIDE.U32 R20, R21, 0x10, R14 ;  /* 0x0000001015147825 */ /* 0x000fc400078e000e */
[----:B------:R-:W2:Y:S04]  /*09a0*/  LDG.E R22, desc[UR14][R14.64] ;  /* 0x0000000e0e167981 */ /* 0x000ea8000c1e1900 */
[----:B------:R-:W2:Y:S04]  /*09b0*/  LDG.E R23, desc[UR14][R14.64+0x10] ;  /* 0x0000100e0e177981 */ /* 0x000ea8000c1e1900 */
[----:B------:R-:W2:Y:S04]  /*09c0*/  LDG.E R10, desc[UR14][R2.64+0x10] ;  /* 0x0000100e020a7981 */ /* 0x000ea8000c1e1900 */
[----:B------:R-:W2:Y:S04]  /*09d0*/  LDG.E R9, desc[UR14][R12.64] ;  /* 0x0000000e0c097981 */ /* 0x000ea8000c1e1900 */
[----:B------:R-:W2:Y:S04]  /*09e0*/  LDG.E R11, desc[UR14][R12.64+0x10] ;  /* 0x0000100e0c0b7981 */ /* 0x000ea8000c1e1900 */
[----:B------:R-:W3:Y:S04]  /*09f0*/  LDG.E R24, desc[UR14][R20.64] ;  /* 0x0000000e14187981 */ /* 0x000ee8000c1e1900 */
[----:B------:R-:W3:Y:S01]  /*0a00*/  LDG.E R25, desc[UR14][R20.64+0x10] ;  /* 0x0000100e14197981 */ /* 0x000ee2000c1e1900 */
[----:B------:R-:W-:-:S04]  /*0a10*/  UIADD3 UR6, UPT, UPT, UR6, 0x1, URZ ;  /* 0x0000000106067890 */ /* 0x000fc8000fffe0ff */
[----:B------:R-:W-:Y:S02]  /*0a20*/  UISETP.NE.AND UP0, UPT, UR6, URZ, UPT ;  /* 0x000000ff0600728c */ /* 0x000fe4000bf05270 */
[----:B------:R-:W-:Y:S02]  /*0a30*/  ULEA UR5, UR11, UR5, 0x4 ;  /* 0x000000050b057291 */ /* 0x000fe4000f8e20ff */
[----:B------:R-:W-:Y:S01]  /*0a40*/  UIADD3 UR4, UPT, UPT, UR4, 0x10, URZ ;  /* 0x0000001004047890 */ /* 0x000fe2000fffe0ff */
[C---:B--2---:R-:W-:Y:S08]  /*0a50*/  HMMA.16816.F32 R4, R8.reuse, R22, R4 ;  /* 0x000000160804723c */ /* 0x044ff00000001804 */
[----:B---3--:R-:W-:Y:S01]  /*0a60*/  HMMA.16816.F32 R16, R8, R24, R16 ;  /* 0x000000180810723c */ /* 0x008fe20000001810 */
[----:B------:R-:W-:-:S04]  /*0a70*/  NOP ;  /* 0x0000000000007918 */ /* 0x000fc80000000000 */
[----:B------:R-:W-:-:S15]  /*0a80*/  BRA.U UP0, `(.L_x_3) ;  /* 0xfffffffd00987547 */ /* 0x000fde000b83ffff */
.L_x_0:
[----:B------:R-:W0:Y:S01]  /*0a90*/  S2R R0, SR_LANEID ;  /* 0x0000000000007919 */ /* 0x000e220000000000 */
[----:B------:R-:W4:Y:S01]  /*0aa0*/  LDCU.64 UR12, c[0x0][0x390] ;  /* 0x00007200ff0c77ac */ /* 0x000f220008000a00 */
[----:B------:R-:W-:Y:S01]  /*0ab0*/  IMAD.MOV.U32 R3, RZ, RZ, RZ ;  /* 0x000000ffff037224 */ /* 0x000fe200078e00ff */
[----:B-1----:R-:W-:Y:S02]  /*0ac0*/  UIMAD UR9, UR9, UR11, URZ ;  /* 0x0000000b090972a4 */ /* 0x002fe4000f8e02ff */
[----:B------:R-:W-:Y:S02]  /*0ad0*/  USHF.R.U32.HI UR11, URZ, 0x1, UR11 ;  /* 0x00000001ff0b7899 */ /* 0x000fe4000801160b */
[----:B------:R-:W-:-:S04]  /*0ae0*/  USHF.L.U32 UR9, UR9, 0x4, URZ ;  /* 0x0000000409097899 */ /* 0x000fc800080006ff */
[----:B---3--:R-:W-:-:S04]  /*0af0*/  ULEA UR5, UP0, UR10, UR9, 0x4 ;  /* 0x000000090a057291 */ /* 0x008fc8000f8020ff */
[----:B------:R-:W-:Y:S02]  /*0b00*/  ULEA.HI.X.SX32 UR6, UR9, URZ, 0x1, UP0 ;  /* 0x000000ff09067291 */ /* 0x000fe400080f0eff */
[----:B----4-:R-:W-:-:S04]  /*0b10*/  ULEA UR4, UP0, UR5, UR12, 0x2 ;  /* 0x0000000c05047291 */ /* 0x010fc8000f8010ff */
[----:B------:R-:W-:Y:S01]  /*0b20*/  ULEA.HI.X UR5, UR5, UR13, UR6, 0x2, UP0 ;  /* 0x0000000d05057291 */ /* 0x000fe200080f1406 */
[----:B0-----:R-:W-:Y:S02]  /*0b30*/  LOP3.LUT R2, R0, 0x3, RZ, 0xc0, !PT ;  /* 0x0000000300027812 */ /* 0x001fe400078ec0ff */
[----:B------:R-:W-:-:S05]  /*0b40*/  SHF.R.U32.HI R9, RZ, 0x2, R0 ;  /* 0x00000002ff097819 */ /* 0x000fca0000011600 */
[----:B------:R-:W-:-:S03]  /*0b50*/  IMAD.WIDE.U32 R8, R9, UR11, R2 ;  /* 0x0000000b09087c25 */ /* 0x000fc6000f8e0002 */
[----:B------:R-:W-:-:S04]  /*0b60*/  LEA R2, P0, R8, UR4, 0x3 ;  /* 0x0000000408027c11 */ /* 0x000fc8000f8018ff */
[----:B------:R-:W-:Y:S01]  /*0b70*/  LEA.HI.X R3, R8, UR5, R9, 0x3, P0 ;  /* 0x0000000508037c11 */ /* 0x000fe200080f1c09 */
[----:B------:R-:W-:-:S04]  /*0b80*/  IMAD.U32 R9, RZ, RZ, UR11 ;  /* 0x0000000bff097e24 */ /* 0x000fc8000f8e00ff */
[----:B------:R-:W-:Y:S01]  /*0b90*/  IMAD.WIDE.U32 R8, R9, 0x40, R2 ;  /* 0x0000004009087825 */ /* 0x000fe200078e0002 */
[----:B--2---:R-:W-:Y:S04]  /*0ba0*/  STG.E.64 desc[UR14][R2.64], R4 ;  /* 0x0000000402007986 */ /* 0x004fe8000c101b0e */
[----:B------:R-:W-:Y:S04]  /*0bb0*/  STG.E.64 desc[UR14][R8.64], R6 ;  /* 0x0000000608007986 */ /* 0x000fe8000c101b0e */
[----:B------:R-:W-:Y:S04]  /*0bc0*/  STG.E.64 desc[UR14][R2.64+0x20], R16 ;  /* 0x0000201002007986 */ /* 0x000fe8000c101b0e */
[----:B------:R-:W-:Y:S01]  /*0bd0*/  STG.E.64 desc[UR14][R8.64+0x20], R18 ;  /* 0x0000201208007986 */ /* 0x000fe2000c101b0e */
[----:B------:R-:W-:Y:S05]  /*0be0*/  EXIT ;  /* 0x000000000000794d */ /* 0x000fea0003800000 */
.L_x_4:
[----:B------:R-:W-:-:S00]  /*0bf0*/  BRA `(.L_x_4) ;  /* 0xfffffffc00fc7947 */ /* 0x000fc0000383ffff */
[----:B------:R-:W-:-:S00]  /*0c00*/  NOP ;  /* 0x0000000000007918 */ /* 0x000fc00000000000 */
[----:B------:R-:W-:-:S00]  /*0c10*/  NOP ;  /* 0x0000000000007918 */ /* 0x000fc00000000000 */
[----:B------:R-:W-:-:S00]  /*0c20*/  NOP ;  /* 0x0000000000007918 */ /* 0x000fc00000000000 */
[----:B------:R-:W-:-:S00]  /*0c30*/  NOP ;  /* 0x0000000000007918 */ /* 0x000fc00000000000 */
[----:B------:R-:W-:-:S00]  /*0c40*/  NOP ;  /* 0x0000000000007918 */ /* 0x000fc00000000000 */
[----:B------:R-:W-:-:S00]  /*0c50*/  NOP ;  /* 0x0000000000007918 */ /* 0x000fc00000000000 */
[----:B------:R-:W-:-:S00]  /*0c60*/  NOP ;  /* 0x0000000000007918 */ /* 0x000fc00000000000 */
[----:B------:R-:W-:-:S00]  /*0c70*/  NOP ;  /* 0x0000000000007918 */ /* 0x000fc00000000000 */
.L_x_11:


//--------------------- .text._Z20float_to_half_kernelPKfP6__halfi --------------------------
	.section	.text._Z20float_to_half_kernelPKfP6__halfi,"ax",@progbits
	.align	128
        .global         _Z20float_to_half_kernelPKfP6__halfi
        .type           _Z20float_to_half_kernelPKfP6__halfi,@function
        .size           _Z20float_to_half_kernelPKfP6__halfi,(.L_x_12 - _Z20float_to_half_kernelPKfP6__halfi)
        .other          _Z20float_to_half_kernelPKfP6__halfi,@"STO_CUDA_ENTRY STV_DEFAULT"
_Z20float_to_half_kernelPKfP6__halfi:
.text._Z20float_to_half_kernelPKfP6__halfi:
[----:B------:R-:W-:Y:S01]  /*0000*/  LDC R1, c[0x0][0x37c] ;  /* 0x0000df00ff017b82 */ /* 0x000fe20000000800 */
[----:B------:R-:W0:Y:S07]  /*0010*/  S2R R0, SR_TID.X ;  /* 0x0000000000007919 */ /* 0x000e2e0000002100 */
[----:B------:R-:W0:Y:S01]  /*0020*/  S2UR UR4, SR_CTAID.X ;  /* 0x00000000000479c3 */ /* 0x000e220000002500 */
[----:B------:R-:W1:Y:S07]  /*0030*/  LDCU UR5, c[0x0][0x390] ;  /* 0x00007200ff0577ac */ /* 0x000e6e0008000800 */
[----:B------:R-:W0:Y:S02]  /*0040*/  LDC R7, c[0x0][0x360] ;  /* 0x0000d800ff077b82 */ /* 0x000e240000000800 */
[----:B0-----:R-:W-:-:S05]  /*0050*/  IMAD R7, R7, UR4, R0 ;  /* 0x0000000407077c24 */ /* 0x001fca000f8e0200 */
[----:B-1----:R-:W-:-:S13]  /*0060*/  ISETP.GE.AND P0, PT, R7, UR5, PT ;  /* 0x0000000507007c0c */ /* 0x002fda000bf06270 */
[----:B------:R-:W-:Y:S05]  /*0070*/  @P0 EXIT ;  /* 0x000000000000094d */ /* 0x000fea0003800000 */
[----:B------:R-:W0:Y:S01]  /*0080*/  LDC.64 R2, c[0x0][0x380] ;  /* 0x0000e000ff027b82 */ /* 0x000e220000000a00 */
[----:B------:R-:W1:Y:S07]  /*0090*/  LDCU.64 UR4, c[0x0][0x358] ;  /* 0x00006b00ff0477ac */ /* 0x000e6e0008000a00 */
[----:B------:R-:W2:Y:S01]  /*00a0*/  LDC.64 R4, c[0x0][0x388] ;  /* 0x0000e200ff047b82 */ /* 0x000ea20000000a00 */
[----:B0-----:R-:W-:-:S06]  /*00b0*/  IMAD.WIDE R2, R7, 0x4, R2 ;  /* 0x0000000407027825 */ /* 0x001fcc00078e0202 */
[----:B-1----:R-:W3:Y:S01]  /*00c0*/  LDG.E R2, desc[UR4][R2.64] ;  /* 0x0000000402027981 */ /* 0x002ee2000c1e1900 */
[----:B--2---:R-:W-:Y:S01]  /*00d0*/  IMAD.WIDE R4, R7, 0x2, R4 ;  /* 0x0000000207047825 */ /* 0x004fe200078e0204 */
[----:B---3--:R-:W-:-:S05]  /*00e0*/  F2FP.F16.F32.PACK_AB R0, RZ, R2 ;  /* 0x00000002ff00723e */ /* 0x008fca00000000ff */
[----:B------:R-:W-:Y:S01]  /*00f0*/  STG.E.U16 desc[UR4][R4.64], R0 ;  /* 0x0000000004007986 */ /* 0x000fe2000c101504 */
[----:B------:R-:W-:Y:S05]  /*0100*/  EXIT ;  /* 0x000000000000794d */ /* 0x000fea0003800000 */
.L_x_5:
        /* <DEDUP_REMOVED lines=15> */
.L_x_12:


//--------------------- .text._Z16matmul_cuda_corePKfS0_Pfi --------------------------
	.section	.text._Z16matmul_cuda_corePKfS0_Pfi,"ax",@progbits
	.align	128
        .global         _Z16matmul_cuda_corePKfS0_Pfi
        .type           _Z16matmul_cuda_corePKfS0_Pfi,@function
        .size           _Z16matmul_cuda_corePKfS0_Pfi,(.L_x_13 - _Z16matmul_cuda_corePKfS0_Pfi)
        .other          _Z16matmul_cuda_corePKfS0_Pfi,@"STO_CUDA_ENTRY STV_DEFAULT"
_Z16matmul_cuda_corePKfS0_Pfi:
.text._Z16matmul_cuda_corePKfS0_Pfi:
[----:B------:R-:W-:Y:S01]  /*0000*/  LDC R1, c[0x0][0x37c] ;  /* 0x0000df00ff017b82 */ /* 0x000fe20000000800 */
[----:B------:R-:W0:Y:S07]  /*0010*/  S2R R0, SR_TID.Y ;  /* 0x0000000000007919 */ /* 0x000e2e0000002200 */
[----:B------:R-:W0:Y:S01]  /*0020*/  S2UR UR4, SR_CTAID.Y ;  /* 0x00000000000479c3 */ /* 0x000e220000002600 */
[----:B------:R-:W1:Y:S01]  /*0030*/  LDCU UR20, c[0x0][0x398] ;  /* 0x00007300ff1477ac */ /* 0x000e620008000800 */
[----:B------:R-:W2:Y:S06]  /*0040*/  S2R R3, SR_TID.X ;  /* 0x0000000000037919 */ /* 0x000eac0000002100 */
[----:B------:R-:W0:Y:S08]  /*0050*/  LDC R13, c[0x0][0x364] ;  /* 0x0000d900ff0d7b82 */ /* 0x000e300000000800 */
[----:B------:R-:W2:Y:S08]  /*0060*/  S2UR UR5, SR_CTAID.X ;  /* 0x00000000000579c3 */ /* 0x000eb00000002500 */
[----:B------:R-:W2:Y:S01]  /*0070*/  LDC R2, c[0x0][0x360] ;  /* 0x0000d800ff027b82 */ /* 0x000ea20000000800 */
[----:B0-----:R-:W-:-:S02]  /*0080*/  IMAD R13, R13, UR4, R0 ;  /* 0x000000040d0d7c24 */ /* 0x001fc4000f8e0200 */
[----:B--2---:R-:W-:-:S05]  /*0090*/  IMAD R0, R2, UR5, R3 ;  /* 0x0000000502007c24 */ /* 0x004fca000f8e0203 */
[----:B------:R-:W-:-:S04]  /*00a0*/  VIMNMX R2, PT, PT, R13, R0, !PT ;  /* 0x000000000d027248 */ /* 0x000fc80007fe0100 */
[----:B-1----:R-:W-:-:S13]  /*00b0*/  ISETP.GE.AND P0, PT, R2, UR20, PT ;  /* 0x0000001402007c0c */ /* 0x002fda000bf06270 */
[----:B------:R-:W-:Y:S05]  /*00c0*/  @P0 EXIT ;  /* 0x000000000000094d */ /* 0x000fea0003800000 */
[----:B------:R-:W-:Y:S01]  /*00d0*/  UISETP.GE.U32.AND UP0, UPT, UR20, 0x8, UPT ;  /* 0x000000081400788c */ /* 0x000fe2000bf06070 */
[----:B------:R-:W-:Y:S02]  /*00e0*/  HFMA2 R12, -RZ, RZ, 0, 0 ;  /* 0x00000000ff0c7431 */ /* 0x000fe400000001ff */
[----:B------:R-:W-:Y:S01]  /*00f0*/  IMAD R13, R13, UR20, RZ ;  /* 0x000000140d0d7c24 */ /* 0x000fe2000f8e02ff */
[----:B------:R-:W-:Y:S01]  /*0100*/  UMOV UR4, URZ ;  /* 0x000000ff00047c82 */ /* 0x000fe20008000000 */
[----:B------:R-:W0:Y:S04]  /*0110*/  LDCU.64 UR18, c[0x0][0x358] ;  /* 0x00006b00ff1277ac */ /* 0x000e280008000a00 */
[----:B------:R-:W-:Y:S05]  /*0120*/  BRA.U !UP0, `(.L_x_6) ;  /* 0x0000000508047547 */ /* 0x000fea000b800000 */
[----:B------:R-:W1:Y:S01]  /*0130*/  LDCU.128 UR24, c[0x0][0x380] ;  /* 0x00007000ff1877ac */ /* 0x000e620008000c00 */
[----:B------:R-:W-:Y:S02]  /*0140*/  MOV R12, RZ ;  /* 0x000000ff000c7202 */ /* 0x000fe40000000f00 */
[----:B------:R-:W-:Y:S01]  /*0150*/  MOV R14, R0 ;  /* 0x00000000000e7202 */ /* 0x000fe20000000f00 */
[----:B------:R-:W-:-:S04]  /*0160*/  ULOP3.LUT UR4, UR20, 0x7ffffff8, URZ, 0xc0, !UPT ;  /* 0x7ffffff814047892 */ /* 0x000fc8000f8ec0ff */
[----:B------:R-:W-:Y:S01]  /*0170*/  UIADD3 UR5, UPT, UPT, -UR4, URZ, URZ ;  /* 0x000000ff04057290 */ /* 0x000fe2000fffe1ff */
[----:B-1----:R-:W-:Y:S01]  /*0180*/  MOV R2, UR24 ;  /* 0x0000001800027c02 */ /* 0x002fe20008000f00 */
[----:B------:R-:W-:Y:S01]  /*0190*/  UIMAD.WIDE UR6, UR20, 0x8, UR26 ;  /* 0x00000008140678a5 */ /* 0x000fe2000f8e021a */
[----:B------:R-:W-:Y:S01]  /*01a0*/  MOV R3, UR25 ;  /* 0x0000001900037c02 */ /* 0x000fe20008000f00 */
[----:B------:R-:W-:Y:S02]  /*01b0*/  UIMAD.WIDE UR8, UR20, 0xc, UR26 ;  /* 0x0000000c140878a5 */ /* 0x000fe4000f8e021a */
[----:B------:R-:W-:Y:S01]  /*01c0*/  UIMAD.WIDE UR10, UR20, 0x10, UR26 ;  /* 0x00000010140a78a5 */ /* 0x000fe2000f8e021a */
[----:B------:R-:W-:Y:S01]  /*01d0*/  IMAD.WIDE.U32 R2, R13, 0x4, R2 ;  /* 0x000000040d027825 */ /* 0x000fe200078e0002 */
[----:B------:R-:W-:Y:S02]  /*01e0*/  UIMAD.WIDE UR12, UR20, 0x14, UR26 ;  /* 0x00000014140c78a5 */ /* 0x000fe4000f8e021a */
[----:B------:R-:W-:Y:S01]  /*01f0*/  UIMAD.WIDE UR14, UR20, 0x18, UR26 ;  /* 0x00000018140e78a5 */ /* 0x000fe2000f8e021a */
[----:B------:R-:W-:Y:S01]  /*0200*/  IADD3 R2, P0, PT, R2, 0x10, RZ ;  /* 0x0000001002027810 */ /* 0x000fe20007f1e0ff */
[----:B------:R-:W-:-:S03]  /*0210*/  UIMAD.WIDE UR16, UR20, 0x1c, UR26 ;  /* 0x0000001c141078a5 */ /* 0x000fc6000f8e021a */
[----:B------:R-:W-:-:S09]  /*0220*/  IADD3.X R3, PT, PT, RZ, R3, RZ, P0, !PT ;  /* 0x00000003ff037210 */ /* 0x000fd200007fe4ff */
.L_x_7:
[----:B------:R-:W-:Y:S01]  /*0230*/  UIMAD.WIDE UR22, UR20, 0x4, UR26 ;  /* 0x00000004141678a5 */ /* 0x000fe2000f8e021a */
[----:B------:R-:W-:Y:S02]  /*0240*/  IMAD.MOV.U32 R23, RZ, RZ, 0x4 ;  /* 0x00000004ff177424 */ /* 0x000fe400078e00ff */
[----:B------:R-:W-:Y:S01]  /*0250*/  HFMA2 R11, -RZ, RZ, 0, 2.384185791015625e-07 ;  /* 0x00000004ff0b7431 */ /* 0x000fe200000001ff */
[----:B------:R-:W-:Y:S01]  /*0260*/  MOV R25, 0x4 ;  /* 0x0000000400197802 */ /* 0x000fe20000000f00 */
[----:B0-----:R-:W2:Y:S01]  /*0270*/  LDG.E R21, desc[UR18][R2.64+-0x10] ;  /* 0xfffff01202157981 */ /* 0x001ea2000c1e1900 */
[C---:B------:R-:W-:Y:S01]  /*0280*/  IMAD.WIDE R22, R14.reuse, R23, UR26 ;  /* 0x0000001a0e167e25 */ /* 0x040fe2000f8e0217 */
[----:B------:R-:W-:Y:S02]  /*0290*/  MOV R8, UR22 ;  /* 0x0000001600087c02 */ /* 0x000fe40008000f00 */
[----:B------:R-:W-:Y:S01]  /*02a0*/  MOV R9, UR23 ;  /* 0x0000001700097c02 */ /* 0x000fe20008000f00 */
[----:B------:R-:W3:Y:S02]  /*02b0*/  LDG.E R19, desc[UR18][R2.64+-0xc] ;  /* 0xfffff41202137981 */ /* 0x000ee4000c1e1900 */
[----:B------:R-:W-:-:S02]  /*02c0*/  IMAD.WIDE R8, R14, 0x4, R8 ;  /* 0x000000040e087825 */ /* 0x000fc400078e0208 */
[----:B------:R-:W2:Y:S01]  /*02d0*/  LDG.E R22, desc[UR18][R22.64] ;  /* 0x0000001216167981 */ /* 0x000ea2000c1e1900 */
[----:B------:R-:W-:Y:S01]  /*02e0*/  MOV R5, 0x4 ;  /* 0x0000000400057802 */ /* 0x000fe20000000f00 */
[C---:B------:R-:W-:Y:S02]  /*02f0*/  IMAD.WIDE R24, R14.reuse, R25, UR6 ;  /* 0x000000060e187e25 */ /* 0x040fe4000f8e0219 */
[----:B------:R0:W3:Y:S02]  /*0300*/  LDG.E R20, desc[UR18][R8.64] ;  /* 0x0000001208147981 */ /* 0x0000e4000c1e1900 */
[----:B------:R-:W-:Y:S02]  /*0310*/  IMAD.WIDE R10, R14, R11, UR8 ;  /* 0x000000080e0a7e25 */ /* 0x000fe4000f8e020b */
[----:B------:R-:W4:Y:S04]  /*0320*/  LDG.E R18, desc[UR18][R24.64] ;  /* 0x0000001218127981 */ /* 0x000f28000c1e1900 */
[----:B------:R-:W4:Y:S01]  /*0330*/  LDG.E R17, desc[UR18][R2.64+-0x8] ;  /* 0xfffff81202117981 */ /* 0x000f22000c1e1900 */
[----:B0-----:R-:W-:-:S02]  /*0340*/  HFMA2 R9, -RZ, RZ, 0, 2.384185791015625e-07 ;  /* 0x00000004ff097431 */ /* 0x001fc400000001ff */
[----:B------:R-:W-:Y:S01]  /*0350*/  IMAD.MOV.U32 R7, RZ, RZ, 0x4 ;  /* 0x00000004ff077424 */ /* 0x000fe200078e00ff */
[----:B------:R0:W5:Y:S01]  /*0360*/  LDG.E R16, desc[UR18][R10.64] ;  /* 0x000000120a107981 */ /* 0x000162000c1e1900 */
[----:B------:R-:W-:-:S03]  /*0370*/  IMAD.WIDE R4, R14, R5, UR10 ;  /* 0x0000000a0e047e25 */ /* 0x000fc6000f8e0205 */
[----:B------:R-:W5:Y:S01]  /*0380*/  LDG.E R15, desc[UR18][R2.64+-0x4] ;  /* 0xfffffc12020f7981 */ /* 0x000f62000c1e1900 */
[C---:B------:R-:W-:Y:S01]  /*0390*/  IMAD.WIDE R6, R14.reuse, R7, UR12 ;  /* 0x0000000c0e067e25 */ /* 0x040fe2000f8e0207 */
[----:B------:R-:W-:Y:S02]  /*03a0*/  MOV R27, 0x4 ;  /* 0x00000004001b7802 */ /* 0x000fe40000000f00 */
[----:B------:R1:W5:Y:S01]  /*03b0*/  LDG.E R4, desc[UR18][R4.64] ;  /* 0x0000001204047981 */ /* 0x000362000c1e1900 */
[----:B------:R-:W-:-:S03]  /*03c0*/  IMAD.WIDE R8, R14, R9, UR14 ;  /* 0x0000000e0e087e25 */ /* 0x000fc6000f8e0209 */
[----:B------:R-:W5:Y:S01]  /*03d0*/  LDG.E R23, desc[UR18][R2.64] ;  /* 0x0000001202177981 */ /* 0x000f62000c1e1900 */
[----:B0-----:R-:W-:-:S03]  /*03e0*/  IMAD.WIDE R10, R14, R27, UR16 ;  /* 0x000000100e0a7e25 */ /* 0x001fc6000f8e021b */
[----:B------:R-:W5:Y:S04]  /*03f0*/  LDG.E R7, desc[UR18][R6.64] ;  /* 0x0000001206077981 */ /* 0x000f68000c1e1900 */
[----:B------:R-:W5:Y:S04]  /*0400*/  LDG.E R24, desc[UR18][R2.64+0x4] ;  /* 0x0000041202187981 */ /* 0x000f68000c1e1900 */
[----:B------:R-:W5:Y:S04]  /*0410*/  LDG.E R8, desc[UR18][R8.64] ;  /* 0x0000001208087981 */ /* 0x000f68000c1e1900 */
[----:B------:R-:W5:Y:S04]  /*0420*/  LDG.E R25, desc[UR18][R2.64+0x8] ;  /* 0x0000081202197981 */ /* 0x000f68000c1e1900 */
[----:B------:R-:W5:Y:S04]  /*0430*/  LDG.E R10, desc[UR18][R10.64] ;  /* 0x000000120a0a7981 */ /* 0x000f68000c1e1900 */
[----:B------:R0:W5:Y:S01]  /*0440*/  LDG.E R27, desc[UR18][R2.64+0xc] ;  /* 0x00000c12021b7981 */ /* 0x000162000c1e1900 */
[----:B------:R-:W-:-:S04]  /*0450*/  UIADD3 UR5, UPT, UPT, UR5, 0x8, URZ ;  /* 0x0000000805057890 */ /* 0x000fc8000fffe0ff */
[----:B------:R-:W-:Y:S01]  /*0460*/  UISETP.NE.AND UP0, UPT, UR5, URZ, UPT ;  /* 0x000000ff0500728c */ /* 0x000fe2000bf05270 */
[----:B-1----:R-:W-:Y:S02]  /*0470*/  MOV R5, UR20 ;  /* 0x0000001400057c02 */ /* 0x002fe40008000f00 */
[----:B0-----:R-:W-:Y:S02]  /*0480*/  IADD3 R2, P0, PT, R2, 0x20, RZ ;  /* 0x0000002002027810 */ /* 0x001fe40007f1e0ff */
[----:B------:R-:W-:Y:S02]  /*0490*/  LEA R14, R5, R14, 0x3 ;  /* 0x0000000e050e7211 */ /* 0x000fe400078e18ff */
[----:B------:R-:W-:Y:S01]  /*04a0*/  IADD3.X R3, PT, PT, RZ, R3, RZ, P0, !PT ;  /* 0x00000003ff037210 */ /* 0x000fe200007fe4ff */
[----:B--2---:R-:W-:-:S04]  /*04b0*/  FFMA R22, R21, R22, R12 ;  /* 0x0000001615167223 */ /* 0x004fc8000000000c */
[----:B---3--:R-:W-:-:S04]  /*04c0*/  FFMA R20, R19, R20, R22 ;  /* 0x0000001413147223 */ /* 0x008fc80000000016 */
[----:B----4-:R-:W-:-:S04]  /*04d0*/  FFMA R18, R17, R18, R20 ;  /* 0x0000001211127223 */ /* 0x010fc80000000014 */
[----:B-----5:R-:W-:-:S04]  /*04e0*/  FFMA R16, R15, R16, R18 ;  /* 0x000000100f107223 */ /* 0x020fc80000000012 */
[----:B------:R-:W-:-:S04]  /*04f0*/  FFMA R23, R23, R4, R16 ;  /* 0x0000000417177223 */ /* 0x000fc80000000010 */
[----:B------:R-:W-:-:S04]  /*0500*/  FFMA R24, R24, R7, R23 ;  /* 0x0000000718187223 */ /* 0x000fc80000000017 */
[----:B------:R-:W-:-:S04]  /*0510*/  FFMA R8, R25, R8, R24 ;  /* 0x0000000819087223 */ /* 0x000fc80000000018 */
[----:B------:R-:W-:Y:S01]  /*0520*/  FFMA R12, R27, R10, R8 ;  /* 0x0000000a1b0c7223 */ /* 0x000fe20000000008 */
[----:B------:R-:W-:Y:S06]  /*0530*/  BRA.U UP0, `(.L_x_7) ;  /* 0xfffffffd003c7547 */ /* 0x000fec000b83ffff */
.L_x_6:
[----:B------:R-:W-:-:S04]  /*0540*/  ULOP3.LUT UR6, UR20, 0x7, URZ, 0xc0, !UPT ;  /* 0x0000000714067892 */ /* 0x000fc8000f8ec0ff */
[----:B------:R-:W-:-:S09]  /*0550*/  UISETP.NE.AND UP0, UPT, UR6, URZ, UPT ;  /* 0x000000ff0600728c */ /* 0x000fd2000bf05270 */
[----:B------:R-:W-:Y:S05]  /*0560*/  BRA.U !UP0, `(.L_x_8) ;  /* 0x0000000508387547 */ /* 0x000fea000b800000 */
[----:B------:R-:W-:Y:S02]  /*0570*/  UISETP.GE.U32.AND UP0, UPT, UR6, 0x4, UPT ;  /* 0x000000040600788c */ /* 0x000fe4000bf06070 */
[----:B------:R-:W-:-:S04]  /*0580*/  ULOP3.LUT UR5, UR20, 0x3, URZ, 0xc0, !UPT ;  /* 0x0000000314057892 */ /* 0x000fc8000f8ec0ff */
[----:B------:R-:W-:-:S03]  /*0590*/  UISETP.NE.AND UP1, UPT, UR5, URZ, UPT ;  /* 0x000000ff0500728c */ /* 0x000fc6000bf25270 */
[----:B------:R-:W-:Y:S08]  /*05a0*/  BRA.U !UP0, `(.L_x_9) ;  /* 0x00000001087c7547 */ /* 0x000ff0000b800000 */
[----:B------:R-:W1:Y:S01]  /*05b0*/  LDC.64 R6, c[0x0][0x388] ;  /* 0x0000e200ff067b82 */ /* 0x000e620000000a00 */
[----:B------:R-:W2:Y:S01]  /*05c0*/  LDCU.64 UR6, c[0x0][0x380] ;  /* 0x00007000ff0677ac */ /* 0x000ea20008000a00 */
[----:B------:R-:W-:Y:S01]  /*05d0*/  IMAD.U32 R9, RZ, RZ, UR4 ;  /* 0x00000004ff097e24 */ /* 0x000fe2000f8e00ff */
[C---:B------:R-:W-:Y:S02]  /*05e0*/  IADD3 R3, PT, PT, R13.reuse, UR4, RZ ;  /* 0x000000040d037c10 */ /* 0x040fe4000fffe0ff */
[----:B------:R-:W-:Y:S01]  /*05f0*/  IADD3 R10, P0, PT, R13, UR4, RZ ;  /* 0x000000040d0a7c10 */ /* 0x000fe2000ff1e0ff */
[----:B------:R-:W-:Y:S01]  /*0600*/  IMAD R9, R9, UR20, R0 ;  /* 0x0000001409097c24 */ /* 0x000fe2000f8e0200 */
[----:B------:R-:W-:Y:S01]  /*0610*/  MOV R11, UR20 ;  /* 0x00000014000b7c02 */ /* 0x000fe20008000f00 */
[----:B------:R-:W3:Y:S01]  /*0620*/  LDC.64 R4, c[0x0][0x380] ;  /* 0x0000e000ff047b82 */ /* 0x000ee20000000a00 */
[----:B------:R-:W-:Y:S01]  /*0630*/  MOV R15, UR20 ;  /* 0x00000014000f7c02 */ /* 0x000fe20008000f00 */
[----:B-1----:R-:W-:Y:S01]  /*0640*/  IMAD.WIDE R6, R9, 0x4, R6 ;  /* 0x0000000409067825 */ /* 0x002fe200078e0206 */
[----:B------:R-:W-:-:S05]  /*0650*/  MOV R9, UR20 ;  /* 0x0000001400097c02 */ /* 0x000fca0008000f00 */
[----:B------:R-:W-:Y:S02]  /*0660*/  IMAD.WIDE R8, R9, 0x4, R6 ;  /* 0x0000000409087825 */ /* 0x000fe400078e0206 */
[----:B0-----:R-:W4:Y:S02]  /*0670*/  LDG.E R6, desc[UR18][R6.64] ;  /* 0x0000001206067981 */ /* 0x001f24000c1e1900 */
[----:B---3--:R-:W-:Y:S01]  /*0680*/  IMAD.WIDE.U32 R4, R3, 0x4, R4 ;  /* 0x0000000403047825 */ /* 0x008fe200078e0004 */
[----:B------:R-:W-:Y:S01]  /*0690*/  IADD3.X R3, PT, PT, RZ, RZ, RZ, P0, !PT ;  /* 0x000000ffff037210 */ /* 0x000fe200007fe4ff */
[----:B------:R-:W3:Y:S01]  /*06a0*/  LDG.E R17, desc[UR18][R8.64] ;  /* 0x0000001208117981 */ /* 0x000ee2000c1e1900 */
[----:B--2---:R-:W-:-:S03]  /*06b0*/  LEA R2, P0, R10, UR6, 0x2 ;  /* 0x000000060a027c11 */ /* 0x004fc6000f8010ff */
[----:B------:R-:W4:Y:S01]  /*06c0*/  LDG.E R5, desc[UR18][R4.64] ;  /* 0x0000001204057981 */ /* 0x000f22000c1e1900 */
[----:B------:R-:W-:Y:S01]  /*06d0*/  LEA.HI.X R3, R10, UR7, R3, 0x2, P0 ;  /* 0x000000070a037c11 */ /* 0x000fe200080f1403 */
[----:B------:R-:W-:-:S04]  /*06e0*/  IMAD.WIDE R10, R11, 0x4, R8 ;  /* 0x000000040b0a7825 */ /* 0x000fc800078e0208 */
[----:B------:R-:W3:Y:S01]  /*06f0*/  LDG.E R16, desc[UR18][R2.64+0x4] ;  /* 0x0000041202107981 */ /* 0x000ee2000c1e1900 */
[----:B------:R-:W-:-:S03]  /*0700*/  IMAD.WIDE R14, R15, 0x4, R10 ;  /* 0x000000040f0e7825 */ /* 0x000fc600078e020a */
[----:B------:R-:W2:Y:S04]  /*0710*/  LDG.E R19, desc[UR18][R10.64] ;  /* 0x000000120a137981 */ /* 0x000ea8000c1e1900 */
[----:B------:R-:W2:Y:S04]  /*0720*/  LDG.E R18, desc[UR18][R2.64+0x8] ;  /* 0x0000081202127981 */ /* 0x000ea8000c1e1900 */
[----:B------:R-:W5:Y:S04]  /*0730*/  LDG.E R20, desc[UR18][R2.64+0xc] ;  /* 0x00000c1202147981 */ /* 0x000f68000c1e1900 */
[----:B------:R-:W5:Y:S01]  /*0740*/  LDG.E R14, desc[UR18][R14.64] ;  /* 0x000000120e0e7981 */ /* 0x000f62000c1e1900 */
[----:B------:R-:W-:Y:S01]  /*0750*/  UIADD3 UR4, UPT, UPT, UR4, 0x4, URZ ;  /* 0x0000000404047890 */ /* 0x000fe2000fffe0ff */
[----:B----4-:R-:W-:-:S04]  /*0760*/  FFMA R5, R5, R6, R12 ;  /* 0x0000000605057223 */ /* 0x010fc8000000000c */
[----:B---3--:R-:W-:-:S04]  /*0770*/  FFMA R5, R16, R17, R5 ;  /* 0x0000001110057223 */ /* 0x008fc80000000005 */
[----:B--2---:R-:W-:-:S04]  /*0780*/  FFMA R5, R18, R19, R5 ;  /* 0x0000001312057223 */ /* 0x004fc80000000005 */
[----:B-----5:R-:W-:-:S07]  /*0790*/  FFMA R12, R20, R14, R5 ;  /* 0x0000000e140c7223 */ /* 0x020fce0000000005 */
.L_x_9:
[----:B------:R-:W-:Y:S05]  /*07a0*/  BRA.U !UP1, `(.L_x_8) ;  /* 0x0000000109a87547 */ /* 0x000fea000b800000 */
[----:B------:R-:W-:Y:S01]  /*07b0*/  UISETP.NE.AND UP0, UPT, UR5, 0x1, UPT ;  /* 0x000000010500788c */ /* 0x000fe2000bf05270 */
[----:B------:R-:W-:Y:S01]  /*07c0*/  MOV R7, UR4 ;  /* 0x0000000400077c02 */ /* 0x000fe20008000f00 */
[----:B------:R-:W-:Y:S02]  /*07d0*/  ULOP3.LUT UR5, UR20, 0x1, URZ, 0xc0, !UPT ;  /* 0x0000000114057892 */ /* 0x000fe4000f8ec0ff */
[----:B------:R-:W-:Y:S02]  /*07e0*/  MOV R15, UR20 ;  /* 0x00000014000f7c02 */ /* 0x000fe40008000f00 */
[----:B------:R-:W-:Y:S01]  /*07f0*/  UISETP.NE.U32.AND UP1, UPT, UR5, 0x1, UPT ;  /* 0x000000010500788c */ /* 0x000fe2000bf25070 */
[----:B------:R-:W-:-:S04]  /*0800*/  PLOP3.LUT P1, PT, PT, PT, UP0, 0x80, 0x8 ;  /* 0x000000000008781c */ /* 0x000fc80003f2f008 */
[----:B------:R-:W1:Y:S01]  /*0810*/  @UP0 LDCU.128 UR8, c[0x0][0x380] ;  /* 0x00007000ff0807ac */ /* 0x000e620008000c00 */
[----:B------:R-:W-:Y:S01]  /*0820*/  PLOP3.LUT P0, PT, PT, PT, UP1, 0x80, 0x8 ;  /* 0x000000000008781c */ /* 0x000fe20003f0f018 */
[----:B------:R-:W2:Y:S04]  /*0830*/  @UP0 LDCU.64 UR6, c[0x0][0x380] ;  /* 0x00007000ff0607ac */ /* 0x000ea80008000a00 */
[----:B------:R-:W3:Y:S03]  /*0840*/  @!UP1 LDCU.128 UR12, c[0x0][0x380] ;  /* 0x00007000ff0c97ac */ /* 0x000ee60008000c00 */
[C---:B------:R-:W-:Y:S02]  /*0850*/  @P1 IADD3 R3, PT, PT, R13.reuse, UR4, RZ ;  /* 0x000000040d031c10 */ /* 0x040fe4000fffe0ff */
[----:B------:R-:W-:Y:S01]  /*0860*/  @P1 IADD3 R6, P2, PT, R13, UR4, RZ ;  /* 0x000000040d061c10 */ /* 0x000fe2000ff5e0ff */
[----:B------:R-:W-:Y:S01]  /*0870*/  @UP0 UIADD3 UR4, UPT, UPT, UR4, 0x2, URZ ;  /* 0x0000000204040890 */ /* 0x000fe2000fffe0ff */
[----:B-1----:R-:W-:Y:S01]  /*0880*/  MOV R11, UR9 ;  /* 0x00000009000b7c02 */ /* 0x002fe20008000f00 */
[----:B------:R-:W-:Y:S01]  /*0890*/  IMAD.U32 R10, RZ, RZ, UR8 ;  /* 0x00000008ff0a7e24 */ /* 0x000fe2000f8e00ff */
[----:B------:R-:W-:-:S02]  /*08a0*/  MOV R4, UR10 ;  /* 0x0000000a00047c02 */ /* 0x000fc40008000f00 */
[----:B------:R-:W-:Y:S01]  /*08b0*/  MOV R5, UR11 ;  /* 0x0000000b00057c02 */ /* 0x000fe20008000f00 */
[----:B------:R-:W-:-:S04]  /*08c0*/  @P1 IMAD.WIDE.U32 R10, R3, 0x4, R10 ;  /* 0x00000004030a1825 */ /* 0x000fc800078e000a */
[----:B------:R-:W-:Y:S01]  /*08d0*/  @P1 IMAD R3, R7, UR20, R0 ;  /* 0x0000001407031c24 */ /* 0x000fe2000f8e0200 */
[----:B------:R-:W-:Y:S01]  /*08e0*/  @P1 IADD3.X R7, PT, PT, RZ, RZ, RZ, P2, !PT ;  /* 0x000000ffff071210 */ /* 0x000fe200017fe4ff */
[----:B------:R-:W-:Y:S01]  /*08f0*/  IMAD.U32 R19, RZ, RZ, UR4 ;  /* 0x00000004ff137e24 */ /* 0x000fe2000f8e00ff */
[C---:B--2---:R-:W-:Y:S01]  /*0900*/  @P1 LEA R2, P2, R6.reuse, UR6, 0x2 ;  /* 0x0000000606021c11 */ /* 0x044fe2000f8410ff */
[----:B------:R-:W-:Y:S01]  /*0910*/  @P1 IMAD.WIDE R4, R3, 0x4, R4 ;  /* 0x0000000403041825 */ /* 0x000fe200078e0204 */
[----:B------:R-:W-:Y:S01]  /*0920*/  @!P0 IADD3 R17, PT, PT, R13, UR4, RZ ;  /* 0x000000040d118c10 */ /* 0x000fe2000fffe0ff */
[----:B0-----:R-:W2:Y:S01]  /*0930*/  @P1 LDG.E R11, desc[UR18][R10.64] ;  /* 0x000000120a0b1981 */ /* 0x001ea2000c1e1900 */
[----:B------:R-:W-:Y:S01]  /*0940*/  @P1 LEA.HI.X R3, R6, UR7, R7, 0x2, P2 ;  /* 0x0000000706031c11 */ /* 0x000fe200090f1407 */
[----:B------:R-:W-:Y:S01]  /*0950*/  @!P0 IMAD R19, R19, UR20, R0 ;  /* 0x0000001413138c24 */ /* 0x000fe2000f8e0200 */
[----:B---3--:R-:W-:Y:S01]  /*0960*/  MOV R6, UR12 ;  /* 0x0000000c00067c02 */ /* 0x008fe20008000f00 */
[----:B------:R-:W-:Y:S01]  /*0970*/  @P1 IMAD.WIDE R14, R15, 0x4, R4 ;  /* 0x000000040f0e1825 */ /* 0x000fe200078e0204 */
[----:B------:R-:W-:Y:S01]  /*0980*/  MOV R7, UR13 ;  /* 0x0000000d00077c02 */ /* 0x000fe20008000f00 */
[----:B------:R-:W2:Y:S01]  /*0990*/  @P1 LDG.E R4, desc[UR18][R4.64] ;  /* 0x0000001204041981 */ /* 0x000ea2000c1e1900 */
[----:B------:R-:W-:-:S02]  /*09a0*/  MOV R8, UR14 ;  /* 0x0000000e00087c02 */ /* 0x000fc40008000f00 */
[----:B------:R-:W-:Y:S01]  /*09b0*/  MOV R9, UR15 ;  /* 0x0000000f00097c02 */ /* 0x000fe20008000f00 */
[----:B------:R-:W-:Y:S01]  /*09c0*/  @!P0 IMAD.WIDE.U32 R6, R17, 0x4, R6 ;  /* 0x0000000411068825 */ /* 0x000fe200078e0006 */
[----:B------:R-:W3:Y:S03]  /*09d0*/  @P1 LDG.E R14, desc[UR18][R14.64] ;  /* 0x000000120e0e1981 */ /* 0x000ee6000c1e1900 */
[----:B------:R-:W-:Y:S01]  /*09e0*/  @!P0 IMAD.WIDE R8, R19, 0x4, R8 ;  /* 0x0000000413088825 */ /* 0x000fe200078e0208 */
[----:B------:R-:W3:Y:S04]  /*09f0*/  @P1 LDG.E R2, desc[UR18][R2.64+0x4] ;  /* 0x0000041202021981 */ /* 0x000ee8000c1e1900 */
[----:B------:R-:W4:Y:S04]  /*0a00*/  @!P0 LDG.E R7, desc[UR18][R6.64] ;  /* 0x0000001206078981 */ /* 0x000f28000c1e1900 */
[----:B------:R-:W4:Y:S01]  /*0a10*/  @!P0 LDG.E R8, desc[UR18][R8.64] ;  /* 0x0000001208088981 */ /* 0x000f22000c1e1900 */
[----:B--2---:R-:W-:-:S04]  /*0a20*/  @P1 FFMA R11, R11, R4, R12 ;  /* 0x000000040b0b1223 */ /* 0x004fc8000000000c */
[----:B---3--:R-:W-:-:S04]  /*0a30*/  @P1 FFMA R12, R2, R14, R11 ;  /* 0x0000000e020c1223 */ /* 0x008fc8000000000b */
[----:B----4-:R-:W-:-:S07]  /*0a40*/  @!P0 FFMA R12, R7, R8, R12 ;  /* 0x00000008070c8223 */ /* 0x010fce000000000c */
.L_x_8:
[----:B------:R-:W1:Y:S01]  /*0a50*/  LDC.64 R2, c[0x0][0x390] ;  /* 0x0000e400ff027b82 */ /* 0x000e620000000a00 */
[----:B------:R-:W-:-:S05]  /*0a60*/  IADD3 R13, PT, PT, R0, R13, RZ ;  /* 0x0000000d000d7210 */ /* 0x000fca0007ffe0ff */
[----:B-1----:R-:W-:-:S05]  /*0a70*/  IMAD.WIDE R2, R13, 0x4, R2 ;  /* 0x000000040d027825 */ /* 0x002fca00078e0202 */
[----:B0-----:R-:W-:Y:S01]  /*0a80*/  STG.E desc[UR18][R2.64], R12 ;  /* 0x0000000c02007986 */ /* 0x001fe2000c101912 */
[----:B------:R-:W-:Y:S05]  /*0a90*/  EXIT ;  /* 0x000000000000794d */ /* 0x000fea0003800000 */
.L_x_10:
        /* <DEDUP_REMOVED lines=14> */
.L_x_13:


//--------------------- .nv.shared.reserved.0     --------------------------
	.section	.nv.shared.reserved.0,"aw",@nobits
	.weak		__nv_reservedSMEM_offset_0_alias
	.size		__nv_reservedSMEM_offset_0_alias, 0, 64
	.other		__nv_reservedSMEM_offset_0_alias,@"STO_CUDA_RESERVED_SHARED STV_DEFAULT"
__nv_reservedSMEM_offset_0_alias:
	.zero		0
	.zero		64


//--------------------- .nv.constant0._Z11matmul_wmmaPK6__halfS1_Pfi --------------------------
	.section	.nv.constant0._Z11matmul_wmmaPK6__halfS1_Pfi,"a",@progbits
	.sectionflags	@""
	.align	4
.nv.constant0._Z11matmul_wmmaPK6__halfS1_Pfi:
	.zero		924


//--------------------- .nv.constant0._Z20float_to_half_kernelPKfP6__halfi --------------------------
	.section	.nv.constant0._Z20float_to_half_kernelPKfP6__halfi,"a",@progbits
	.sectionflags	@""
	.align	4
.nv.constant0._Z20float_to_half_kernelPKfP6__halfi:
	.zero		916


//--------------------- .nv.constant0._Z16matmul_cuda_corePKfS0_Pfi --------------------------
	.section	.nv.constant0._Z16matmul_cuda_corePKfS0_Pfi,"a",@progbits
	.sectionflags	@""
	.align	4
.nv.constant0._Z16matmul_cuda_corePKfS0_Pfi:
	.zero		924


//--------------------- SYMBOLS --------------------------

	.type		.nv.reservedSmem.offset0,@object
	.size		.nv.reservedSmem.offset0,0x4
